	.target	sm_90a

	.elftype	@"ET_EXEC"


//--------------------- .note.nv.tkinfo           --------------------------
	.section	.note.nv.tkinfo,"",@"SHT_NOTE"
	.sectionflags	@"SHF_NOTE_NV_TKINFO"
	.tkinfo
        /*0018*/ 	.word	0x00000002
        /*0030*/ 	.string	""
        /*0030*/ 	.string	"ptxas"
        /*0030*/ 	.string	"Cuda compilation tools, release 13.0, V13.0.88"
        /*0030*/ 	.string	"Build cuda_13.0.r13.0/compiler.36424714_0"
        /*0030*/ 	.string	"-v  -suppress-debug-info  -lineinfo  -arch sm_90a "



//--------------------- .note.nv.cuinfo           --------------------------
	.section	.note.nv.cuinfo,"",@"SHT_NOTE"
	.sectionflags	@"SHF_NOTE_NV_CUINFO"
        /*0018*/ 	.short	0x0002
        /*001a*/ 	.short	0x005a
        /*001c*/ 	.short	0x0082
	.zero		2


//--------------------- .nv.info                  --------------------------
	.section	.nv.info,"",@"SHT_CUDA_INFO"
	.align	4


	//----- nvinfo : EIATTR_REGCOUNT
	.align		4
        /*0000*/ 	.byte	0x04, 0x2f
        /*0002*/ 	.short	(.L_1 - .L_0)
	.align		4
.L_0:
        /*0004*/ 	.word	index@(matmul_kernel)
        /*0008*/ 	.word	0x000000ff


	//----- nvinfo : EIATTR_FRAME_SIZE
	.align		4
.L_1:
        /*000c*/ 	.byte	0x04, 0x11
        /*000e*/ 	.short	(.L_3 - .L_2)
	.align		4
.L_2:
        /*0010*/ 	.word	index@(matmul_kernel)
        /*0014*/ 	.word	0x000001e0


	//----- nvinfo : EIATTR_MIN_STACK_SIZE
	.align		4
.L_3:
        /*0018*/ 	.byte	0x04, 0x12
        /*001a*/ 	.short	(.L_5 - .L_4)
	.align		4
.L_4:
        /*001c*/ 	.word	index@(matmul_kernel)
        /*0020*/ 	.word	0x000001e0
.L_5:


//--------------------- .nv.compat                --------------------------
	.section	.nv.compat,"",@"SHT_CUDA_COMPAT_INFO"
	.align	4
        /*0000*/ 	.byte	0x02, 0x09, 0x01, 0x00, 0x02, 0x02, 0x02, 0x00, 0x02, 0x05, 0x05, 0x00, 0x03, 0x07, 0x01, 0x01
        /*0010*/ 	.byte	0x02, 0x03, 0x00, 0x00, 0x02, 0x06, 0x01, 0x00, 0x04, 0x0b, 0x08, 0x00, 0x00, 0x00, 0x00, 0x00
        /*0020*/ 	.byte	0x00, 0x00, 0x00, 0x00


//--------------------- .nv.info.matmul_kernel    --------------------------
	.section	.nv.info.matmul_kernel,"",@"SHT_CUDA_INFO"
	.sectionflags	@""
	.align	4


	//----- nvinfo : EIATTR_CUDA_API_VERSION
	.align		4
        /*0000*/ 	.byte	0x04, 0x37
        /*0002*/ 	.short	(.L_7 - .L_6)
.L_6:
        /*0004*/ 	.word	0x00000082


	//----- nvinfo : EIATTR_KPARAM_INFO
	.align		4
.L_7:
        /*0008*/ 	.byte	0x04, 0x17
        /*000a*/ 	.short	(.L_9 - .L_8)
.L_8:
        /*000c*/ 	.word	0x00000000
        /*0010*/ 	.short	0x000d
        /*0012*/ 	.short	0x0048
        /*0014*/ 	.byte	0x00, 0xf4, 0x21, 0x00


	//----- nvinfo : EIATTR_KPARAM_INFO
	.align		4
.L_9:
        /*0018*/ 	.byte	0x04, 0x17
        /*001a*/ 	.short	(.L_11 - .L_10)
.L_10:
        /*001c*/ 	.word	0x00000000
        /*0020*/ 	.short	0x000c
        /*0022*/ 	.short	0x0040
        /*0024*/ 	.byte	0x00, 0xf4, 0x21, 0x00


	//----- nvinfo : EIATTR_KPARAM_INFO
	.align		4
.L_11:
        /*0028*/ 	.byte	0x04, 0x17
        /*002a*/ 	.short	(.L_13 - .L_12)
.L_12:
        /*002c*/ 	.word	0x00000000
        /*0030*/ 	.short	0x000b
        /*0032*/ 	.short	0x0038
        /*0034*/ 	.byte	0x00, 0xf0, 0x11, 0x00


	//----- nvinfo : EIATTR_KPARAM_INFO
	.align		4
.L_13:
        /*0038*/ 	.byte	0x04, 0x17
        /*003a*/ 	.short	(.L_15 - .L_14)
.L_14:
        /*003c*/ 	.word	0x00000000
        /*0040*/ 	.short	0x000a
        /*0042*/ 	.short	0x0034
        /*0044*/ 	.byte	0x00, 0xf0, 0x11, 0x00


	//----- nvinfo : EIATTR_KPARAM_INFO
	.align		4
.L_15:
        /*0048*/ 	.byte	0x04, 0x17
        /*004a*/ 	.short	(.L_17 - .L_16)
.L_16:
        /*004c*/ 	.word	0x00000000
        /*0050*/ 	.short	0x0009
        /*0052*/ 	.short	0x0030
        /*0054*/ 	.byte	0x00, 0xf0, 0x11, 0x00


	//----- nvinfo : EIATTR_KPARAM_INFO
	.align		4
.L_17:
        /*0058*/ 	.byte	0x04, 0x17
        /*005a*/ 	.short	(.L_19 - .L_18)
.L_18:
        /*005c*/ 	.word	0x00000000
        /*0060*/ 	.short	0x0008
        /*0062*/ 	.short	0x002c
        /*0064*/ 	.byte	0x00, 0xf0, 0x11, 0x00


	//----- nvinfo : EIATTR_KPARAM_INFO
	.align		4
.L_19:
        /*0068*/ 	.byte	0x04, 0x17
        /*006a*/ 	.short	(.L_21 - .L_20)
.L_20:
        /*006c*/ 	.word	0x00000000
        /*0070*/ 	.short	0x0007
        /*0072*/ 	.short	0x0028
        /*0074*/ 	.byte	0x00, 0xf0, 0x11, 0x00


	//----- nvinfo : EIATTR_KPARAM_INFO
	.align		4
.L_21:
        /*0078*/ 	.byte	0x04, 0x17
        /*007a*/ 	.short	(.L_23 - .L_22)
.L_22:
        /*007c*/ 	.word	0x00000000
        /*0080*/ 	.short	0x0006
        /*0082*/ 	.short	0x0024
        /*0084*/ 	.byte	0x00, 0xf0, 0x11, 0x00


	//----- nvinfo : EIATTR_KPARAM_INFO
	.align		4
.L_23:
        /*0088*/ 	.byte	0x04, 0x17
        /*008a*/ 	.short	(.L_25 - .L_24)
.L_24:
        /*008c*/ 	.word	0x00000000
        /*0090*/ 	.short	0x0005
        /*0092*/ 	.short	0x0020
        /*0094*/ 	.byte	0x00, 0xf0, 0x11, 0x00


	//----- nvinfo : EIATTR_KPARAM_INFO
	.align		4
.L_25:
        /*0098*/ 	.byte	0x04, 0x17
        /*009a*/ 	.short	(.L_27 - .L_26)
.L_26:
        /*009c*/ 	.word	0x00000000
        /*00a0*/ 	.short	0x0004
        /*00a2*/ 	.short	0x001c
        /*00a4*/ 	.byte	0x00, 0xf0, 0x11, 0x00


	//----- nvinfo : EIATTR_KPARAM_INFO
	.align		4
.L_27:
        /*00a8*/ 	.byte	0x04, 0x17
        /*00aa*/ 	.short	(.L_29 - .L_28)
.L_28:
        /*00ac*/ 	.word	0x00000000
        /*00b0*/ 	.short	0x0003
        /*00b2*/ 	.short	0x0018
        /*00b4*/ 	.byte	0x00, 0xf0, 0x11, 0x00


	//----- nvinfo : EIATTR_KPARAM_INFO
	.align		4
.L_29:
        /*00b8*/ 	.byte	0x04, 0x17
        /*00ba*/ 	.short	(.L_31 - .L_30)
.L_30:
        /*00bc*/ 	.word	0x00000000
        /*00c0*/ 	.short	0x0002
        /*00c2*/ 	.short	0x0010
        /*00c4*/ 	.byte	0x00, 0xf4, 0x21, 0x00


	//----- nvinfo : EIATTR_KPARAM_INFO
	.align		4
.L_31:
        /*00c8*/ 	.byte	0x04, 0x17
        /*00ca*/ 	.short	(.L_33 - .L_32)
.L_32:
        /*00cc*/ 	.word	0x00000000
        /*00d0*/ 	.short	0x0001
        /*00d2*/ 	.short	0x0008
        /*00d4*/ 	.byte	0x00, 0xf4, 0x21, 0x00


	//----- nvinfo : EIATTR_KPARAM_INFO
	.align		4
.L_33:
        /*00d8*/ 	.byte	0x04, 0x17
        /*00da*/ 	.short	(.L_35 - .L_34)
.L_34:
        /*00dc*/ 	.word	0x00000000
        /*00e0*/ 	.short	0x0000
        /*00e2*/ 	.short	0x0000
        /*00e4*/ 	.byte	0x00, 0xf4, 0x21, 0x00


	//----- nvinfo : EIATTR_SPARSE_MMA_MASK
	.align		4
.L_35:
        /*00e8*/ 	.byte	0x03, 0x50
        /*00ea*/ 	.short	0x0000


	//----- nvinfo : EIATTR_MAXREG_COUNT
	.align		4
        /*00ec*/ 	.byte	0x03, 0x1b
        /*00ee*/ 	.short	0x00ff


	//----- nvinfo : EIATTR_NUM_BARRIERS
	.align		4
        /*00f0*/ 	.byte	0x02, 0x4c
        /*00f2*/ 	.byte	0x01
	.zero		1


	//----- nvinfo : EIATTR_ANNOTATIONS
	.align		4
        /*00f4*/ 	.byte	0x04, 0x55
        /*00f6*/ 	.short	(.L_37 - .L_36)


	//   ....[0]....
.L_36:
        /*00f8*/ 	.word	0x00000001
        /*00fc*/ 	.byte	0x50, 0x07, 0x00, 0x00, 0x01, 0x00, 0x00, 0x00, 0x80, 0x07, 0x00, 0x00, 0x01, 0x00, 0x00, 0x00
        /* <DEDUP_REMOVED lines=142> */
        /*09ec*/ 	.byte	0x60, 0xab, 0x00, 0x00


	//----- nvinfo : EIATTR_MERCURY_ISA_VERSION
	.align		4
.L_37:
        /*09f0*/ 	.byte	0x03, 0x5f
        /*09f2*/ 	.short	0x0101


	//----- nvinfo : EIATTR_EXIT_INSTR_OFFSETS
	.align		4
        /*09f4*/ 	.byte	0x04, 0x1c
        /*09f6*/ 	.short	(.L_39 - .L_38)


	//   ....[0]....
.L_38:
        /*09f8*/ 	.word	0x0000ae80


	//   ....[1]....
        /*09fc*/ 	.word	0x0000aea0


	//----- nvinfo : EIATTR_REQNTID
	.align		4
.L_39:
        /*0a00*/ 	.byte	0x04, 0x10
        /*0a02*/ 	.short	(.L_41 - .L_40)
.L_40:
        /*0a04*/ 	.word	0x00000100
        /*0a08*/ 	.word	0x00000001
        /*0a0c*/ 	.word	0x00000001


	//----- nvinfo : EIATTR_CBANK_PARAM_SIZE
	.align		4
.L_41:
        /*0a10*/ 	.byte	0x03, 0x19
        /*0a12*/ 	.short	0x0050


	//----- nvinfo : EIATTR_PARAM_CBANK
	.align		4
        /*0a14*/ 	.byte	0x04, 0x0a
        /*0a16*/ 	.short	(.L_43 - .L_42)
	.align		4
.L_42:
        /*0a18*/ 	.word	index@(.nv.constant0.matmul_kernel)
        /*0a1c*/ 	.short	0x0210
        /*0a1e*/ 	.short	0x0050


	//----- nvinfo : EIATTR_SW_WAR
	.align		4
.L_43:
        /*0a20*/ 	.byte	0x04, 0x36
        /*0a22*/ 	.short	(.L_45 - .L_44)
.L_44:
        /*0a24*/ 	.word	0x00000008
.L_45:


//--------------------- .nv.callgraph             --------------------------
	.section	.nv.callgraph,"",@"SHT_CUDA_CALLGRAPH"
	.align	4
	.sectionentsize	8
	.align		4
        /*0000*/ 	.word	0x00000000
	.align		4
        /*0004*/ 	.word	0xffffffff
	.align		4
        /*0008*/ 	.word	0x00000000
	.align		4
        /*000c*/ 	.word	0xfffffffe
	.align		4
        /*0010*/ 	.word	0x00000000
	.align		4
        /*0014*/ 	.word	0xfffffffd
	.align		4
        /*0018*/ 	.word	0x00000000
	.align		4
        /*001c*/ 	.word	0xfffffffc


//--------------------- .text.matmul_kernel       --------------------------
	.section	.text.matmul_kernel,"ax",@progbits
	.align	128
        .global         matmul_kernel
        .type           matmul_kernel,@function
        .size           matmul_kernel,(.L_x_3 - matmul_kernel)
        .other          matmul_kernel,@"STO_CUDA_ENTRY STV_DEFAULT"
matmul_kernel:
.text.matmul_kernel:
[----:B------:R-:W0:Y:S08]  /*0000*/  LDC R1, c[0x0][0x28] ;  /* 0x00000a00ff017b82 */ /* 0x000e300000000800 */
[----:B------:R-:W1:Y:S01]  /*0010*/  LDC.64 R108, c[0x0][0x228] ;  /* 0x00008a00ff6c7b82 */ /* 0x000e620000000a00 */
[----:B------:R-:W2:Y:S01]  /*0020*/  S2R R5, SR_CTAID.X ;  /* 0x0000000000057919 */ /* 0x000ea20000002500 */
[----:B0-----:R-:W-:Y:S01]  /*0030*/  VIADD R1, R1, 0xfffffe20 ;  /* 0xfffffe2001017836 */ /* 0x001fe20000000000 */
[----:B------:R-:W-:Y:S01]  /*0040*/  ULDC.64 UR8, c[0x0][0x208] ;  /* 0x0000820000087ab9 */ /* 0x000fe20000000a00 */
[----:B------:R-:W-:Y:S01]  /*0050*/  CS2R R104, SRZ ;  /* 0x0000000000687805 */ /* 0x000fe2000001ff00 */
[----:B------:R-:W0:Y:S01]  /*0060*/  S2R R165, SR_TID.X ;  /* 0x0000000000a57919 */ /* 0x000e220000002100 */
[----:B------:R-:W-:-:S02]  /*0070*/  CS2R R106, SRZ ;  /* 0x00000000006a7805 */ /* 0x000fc4000001ff00 */
[----:B------:R-:W-:Y:S01]  /*0080*/  CS2R R100, SRZ ;  /* 0x0000000000647805 */ /* 0x000fe2000001ff00 */
[----:B------:R-:W3:Y:S01]  /*0090*/  LDC R28, c[0x0][0x230] ;  /* 0x00008c00ff1c7b82 */ /* 0x000ee20000000800 */
[----:B------:R-:W-:Y:S02]  /*00a0*/  CS2R R102, SRZ ;  /* 0x0000000000667805 */ /* 0x000fe4000001ff00 */
[----:B------:R-:W-:Y:S02]  /*00b0*/  CS2R R96, SRZ ;  /* 0x0000000000607805 */ /* 0x000fe4000001ff00 */
[----:B------:R-:W-:Y:S02]  /*00c0*/  CS2R R98, SRZ ;  /* 0x0000000000627805 */ /* 0x000fe4000001ff00 */
[----:B------:R-:W-:Y:S02]  /*00d0*/  CS2R R92, SRZ ;  /* 0x00000000005c7805 */ /* 0x000fe4000001ff00 */
[----:B------:R-:W-:-:S02]  /*00e0*/  CS2R R94, SRZ ;  /* 0x00000000005e7805 */ /* 0x000fc4000001ff00 */
[----:B------:R-:W-:Y:S02]  /*00f0*/  CS2R R88, SRZ ;  /* 0x0000000000587805 */ /* 0x000fe4000001ff00 */
        /* <DEDUP_REMOVED lines=8> */
[----:B------:R-:W-:Y:S01]  /*0180*/  CS2R R74, SRZ ;  /* 0x00000000004a7805 */ /* 0x000fe2000001ff00 */
[----:B-1----:R-:W-:Y:S01]  /*0190*/  VIADD R0, R109, 0x1ff ;  /* 0x000001ff6d007836 */ /* 0x002fe20000000000 */
[----:B------:R-:W-:Y:S02]  /*01a0*/  CS2R R68, SRZ ;  /* 0x0000000000447805 */ /* 0x000fe4000001ff00 */
[----:B------:R-:W-:-:S02]  /*01b0*/  CS2R R70, SRZ ;  /* 0x0000000000467805 */ /* 0x000fc4000001ff00 */
[----:B------:R-:W-:Y:S02]  /*01c0*/  CS2R R64, SRZ ;  /* 0x0000000000407805 */ /* 0x000fe4000001ff00 */
[----:B------:R-:W-:Y:S02]  /*01d0*/  CS2R R66, SRZ ;  /* 0x0000000000427805 */ /* 0x000fe4000001ff00 */
[----:B------:R-:W-:Y:S02]  /*01e0*/  SHF.R.S32.HI R3, RZ, 0x1f, R0 ;  /* 0x0000001fff037819 */ /* 0x000fe40000011400 */
[----:B------:R-:W-:Y:S02]  /*01f0*/  CS2R R60, SRZ ;  /* 0x00000000003c7805 */ /* 0x000fe4000001ff00 */
[----:B------:R-:W-:Y:S01]  /*0200*/  CS2R R62, SRZ ;  /* 0x00000000003e7805 */ /* 0x000fe2000001ff00 */
[----:B---3--:R-:W-:Y:S01]  /*0210*/  VIADD R28, R28, 0x1f ;  /* 0x0000001f1c1c7836 */ /* 0x008fe20000000000 */
[----:B------:R-:W-:-:S02]  /*0220*/  LEA.HI R3, R3, R0, RZ, 0x9 ;  /* 0x0000000003037211 */ /* 0x000fc400078f48ff */
[----:B------:R-:W-:Y:S02]  /*0230*/  CS2R R56, SRZ ;  /* 0x0000000000387805 */ /* 0x000fe4000001ff00 */
[----:B--2---:R-:W-:Y:S02]  /*0240*/  IABS R8, R5 ;  /* 0x0000000500087213 */ /* 0x004fe40000000000 */
[----:B------:R-:W-:Y:S02]  /*0250*/  CS2R R58, SRZ ;  /* 0x00000000003a7805 */ /* 0x000fe4000001ff00 */
[----:B------:R-:W-:Y:S02]  /*0260*/  SHF.R.S32.HI R3, RZ, 0x9, R3 ;  /* 0x00000009ff037819 */ /* 0x000fe40000011403 */
[----:B------:R-:W-:Y:S02]  /*0270*/  CS2R R52, SRZ ;  /* 0x0000000000347805 */ /* 0x000fe4000001ff00 */
[----:B------:R-:W-:-:S02]  /*0280*/  CS2R R54, SRZ ;  /* 0x0000000000367805 */ /* 0x000fc4000001ff00 */
[----:B------:R-:W-:Y:S02]  /*0290*/  CS2R R48, SRZ ;  /* 0x0000000000307805 */ /* 0x000fe4000001ff00 */
[----:B------:R-:W-:Y:S01]  /*02a0*/  CS2R R50, SRZ ;  /* 0x0000000000327805 */ /* 0x000fe2000001ff00 */
[----:B------:R-:W-:Y:S01]  /*02b0*/  IMAD.SHL.U32 R4, R3, 0x8, RZ ;  /* 0x0000000803047824 */ /* 0x000fe200078e00ff */
[----:B------:R-:W-:Y:S02]  /*02c0*/  CS2R R44, SRZ ;  /* 0x00000000002c7805 */ /* 0x000fe4000001ff00 */
[----:B------:R-:W-:Y:S02]  /*02d0*/  CS2R R46, SRZ ;  /* 0x00000000002e7805 */ /* 0x000fe4000001ff00 */
[-C--:B------:R-:W-:Y:S02]  /*02e0*/  IABS R7, R4.reuse ;  /* 0x0000000400077213 */ /* 0x080fe40000000000 */
[----:B------:R-:W-:-:S02]  /*02f0*/  IABS R10, R4 ;  /* 0x00000004000a7213 */ /* 0x000fc40000000000 */
[----:B------:R-:W1:Y:S08]  /*0300*/  I2F.RP R0, R7 ;  /* 0x0000000700007306 */ /* 0x000e700000209400 */
[----:B-1----:R-:W1:Y:S02]  /*0310*/  MUFU.RCP R0, R0 ;  /* 0x0000000000007308 */ /* 0x002e640000001000 */
[----:B-1----:R-:W-:-:S02]  /*0320*/  VIADD R2, R0, 0xffffffe ;  /* 0x0ffffffe00027836 */ /* 0x002fc40000000000 */
[----:B------:R-:W-:-:S04]  /*0330*/  IMAD.MOV R0, RZ, RZ, -R10 ;  /* 0x000000ffff007224 */ /* 0x000fc800078e0a0a */
[----:B------:R1:W2:Y:S02]  /*0340*/  F2I.FTZ.U32.TRUNC.NTZ R3, R2 ;  /* 0x0000000200037305 */ /* 0x0002a4000021f000 */
[----:B-1----:R-:W-:Y:S02]  /*0350*/  IMAD.MOV.U32 R2, RZ, RZ, RZ ;  /* 0x000000ffff027224 */ /* 0x002fe400078e00ff */
[----:B--2---:R-:W-:-:S04]  /*0360*/  IMAD.MOV R6, RZ, RZ, -R3 ;  /* 0x000000ffff067224 */ /* 0x004fc800078e0a03 */
[----:B------:R-:W-:Y:S02]  /*0370*/  IMAD R9, R6, R7, RZ ;  /* 0x0000000706097224 */ /* 0x000fe400078e02ff */
[----:B------:R-:W-:Y:S02]  /*0380*/  IMAD.MOV.U32 R6, RZ, RZ, R8 ;  /* 0x000000ffff067224 */ /* 0x000fe400078e0008 */
[----:B------:R-:W-:-:S06]  /*0390*/  IMAD.HI.U32 R3, R3, R9, R2 ;  /* 0x0000000903037227 */ /* 0x000fcc00078e0002 */
[----:B------:R-:W-:-:S04]  /*03a0*/  IMAD.HI.U32 R3, R3, R6, RZ ;  /* 0x0000000603037227 */ /* 0x000fc800078e00ff */
[----:B------:R-:W-:-:S05]  /*03b0*/  IMAD R0, R3, R0, R6 ;  /* 0x0000000003007224 */ /* 0x000fca00078e0206 */
[----:B------:R-:W-:-:S13]  /*03c0*/  ISETP.GT.U32.AND P1, PT, R7, R0, PT ;  /* 0x000000000700720c */ /* 0x000fda0003f24070 */
[----:B------:R-:W-:Y:S02]  /*03d0*/  @!P1 IMAD.IADD R0, R0, 0x1, -R7 ;  /* 0x0000000100009824 */ /* 0x000fe400078e0a07 */
[----:B------:R-:W-:Y:S01]  /*03e0*/  @!P1 VIADD R3, R3, 0x1 ;  /* 0x0000000103039836 */ /* 0x000fe20000000000 */
[----:B------:R-:W-:Y:S02]  /*03f0*/  ISETP.NE.AND P1, PT, R4, RZ, PT ;  /* 0x000000ff0400720c */ /* 0x000fe40003f25270 */
[----:B------:R-:W-:Y:S02]  /*0400*/  ISETP.GE.U32.AND P0, PT, R0, R7, PT ;  /* 0x000000070000720c */ /* 0x000fe40003f06070 */
[----:B------:R-:W-:-:S04]  /*0410*/  LOP3.LUT R0, R5, R4, RZ, 0x3c, !PT ;  /* 0x0000000405007212 */ /* 0x000fc800078e3cff */
[----:B------:R-:W-:Y:S01]  /*0420*/  ISETP.GE.AND P2, PT, R0, RZ, PT ;  /* 0x000000ff0000720c */ /* 0x000fe20003f46270 */
[----:B------:R-:W-:-:S06]  /*0430*/  VIADD R0, R108, 0x1f ;  /* 0x0000001f6c007836 */ /* 0x000fcc0000000000 */
[----:B------:R-:W-:-:S04]  /*0440*/  @P0 VIADD R3, R3, 0x1 ;  /* 0x0000000103030836 */ /* 0x000fc80000000000 */
[----:B------:R-:W-:Y:S01]  /*0450*/  IMAD.MOV.U32 R2, RZ, RZ, R3 ;  /* 0x000000ffff027224 */ /* 0x000fe200078e0003 */
[----:B------:R-:W-:-:S03]  /*0460*/  SHF.R.S32.HI R3, RZ, 0x1f, R0 ;  /* 0x0000001fff037819 */ /* 0x000fc60000011400 */
[----:B------:R-:W-:Y:S01]  /*0470*/  @!P2 IMAD.MOV R2, RZ, RZ, -R2 ;  /* 0x000000ffff02a224 */ /* 0x000fe200078e0a02 */
[----:B------:R-:W-:Y:S02]  /*0480*/  @!P1 LOP3.LUT R2, RZ, R4, RZ, 0x33, !PT ;  /* 0x00000004ff029212 */ /* 0x000fe400078e33ff */
[----:B------:R-:W-:-:S03]  /*0490*/  LEA.HI R3, R3, R0, RZ, 0x5 ;  /* 0x0000000003037211 */ /* 0x000fc600078f28ff */
[----:B------:R-:W-:Y:S02]  /*04a0*/  IMAD.SHL.U32 R6, R2, 0x8, RZ ;  /* 0x0000000802067824 */ /* 0x000fe400078e00ff */
[----:B------:R-:W-:-:S03]  /*04b0*/  IMAD.MOV R2, RZ, RZ, -R2 ;  /* 0x000000ffff027224 */ /* 0x000fc600078e0a02 */
[----:B------:R-:W-:Y:S01]  /*04c0*/  LEA.HI.SX32 R3, R3, -R6, 0x1b ;  /* 0x8000000603037211 */ /* 0x000fe200078fdaff */
[----:B------:R-:W-:-:S03]  /*04d0*/  IMAD R4, R4, R2, R5 ;  /* 0x0000000204047224 */ /* 0x000fc600078e0205 */
[----:B------:R-:W-:Y:S02]  /*04e0*/  VIMNMX R11, R3, 0x8, PT ;  /* 0x00000008030b7848 */ /* 0x000fe40003fe0100 */
[----:B------:R-:W-:Y:S02]  /*04f0*/  IABS R9, R4 ;  /* 0x0000000400097213 */ /* 0x000fe40000000000 */
[----:B------:R-:W-:-:S04]  /*0500*/  IABS R7, R11 ;  /* 0x0000000b00077213 */ /* 0x000fc80000000000 */
[----:B------:R-:W1:Y:S08]  /*0510*/  I2F.RP R0, R7 ;  /* 0x0000000700007306 */ /* 0x000e700000209400 */
[----:B-1----:R-:W1:Y:S02]  /*0520*/  MUFU.RCP R0, R0 ;  /* 0x0000000000007308 */ /* 0x002e640000001000 */
[----:B-1----:R-:W-:-:S06]  /*0530*/  VIADD R3, R0, 0xffffffe ;  /* 0x0ffffffe00037836 */ /* 0x002fcc0000000000 */
[----:B------:R-:W1:Y:S02]  /*0540*/  F2I.FTZ.U32.TRUNC.NTZ R3, R3 ;  /* 0x0000000300037305 */ /* 0x000e64000021f000 */
[----:B-1----:R-:W-:-:S04]  /*0550*/  IMAD.MOV R8, RZ, RZ, -R3 ;  /* 0x000000ffff087224 */ /* 0x002fc800078e0a03 */
[----:B------:R-:W-:Y:S01]  /*0560*/  IMAD.MOV.U32 R2, RZ, RZ, R8 ;  /* 0x000000ffff027224 */ /* 0x000fe200078e0008 */
[----:B------:R-:W-:-:S03]  /*0570*/  IABS R8, R11 ;  /* 0x0000000b00087213 */ /* 0x000fc60000000000 */
[----:B------:R-:W-:Y:S02]  /*0580*/  IMAD R5, R2, R7, RZ ;  /* 0x0000000702057224 */ /* 0x000fe400078e02ff */
[----:B------:R-:W-:Y:S02]  /*0590*/  IMAD.MOV.U32 R2, RZ, RZ, RZ ;  /* 0x000000ffff027224 */ /* 0x000fe400078e00ff */
[----:B------:R-:W-:Y:S02]  /*05a0*/  IMAD.MOV R0, RZ, RZ, -R8 ;  /* 0x000000ffff007224 */ /* 0x000fe400078e0a08 */
        /* <DEDUP_REMOVED lines=9> */
[----:B------:R-:W-:-:S07]  /*0640*/  ISETP.GE.AND P2, PT, R0, RZ, PT ;  /* 0x000000ff0000720c */ /* 0x000fce0003f46270 */
[----:B------:R-:W-:Y:S01]  /*0650*/  @P0 VIADD R2, R2, 0x1 ;  /* 0x0000000102020836 */ /* 0x000fe20000000000 */
[----:B------:R-:W-:-:S05]  /*0660*/  ISETP.GE.AND P0, PT, R28, 0x20, PT ;  /* 0x000000201c00780c */ /* 0x000fca0003f06270 */
[----:B------:R-:W-:Y:S01]  /*0670*/  @!P2 IMAD.MOV R2, RZ, RZ, -R2 ;  /* 0x000000ffff02a224 */ /* 0x000fe200078e0a02 */
[----:B------:R-:W-:-:S05]  /*0680*/  @!P1 LOP3.LUT R2, RZ, R11, RZ, 0x33, !PT ;  /* 0x0000000bff029212 */ /* 0x000fca00078e33ff */
[----:B------:R-:W-:Y:S02]  /*0690*/  IMAD.MOV R0, RZ, RZ, -R2 ;  /* 0x000000ffff007224 */ /* 0x000fe400078e0a02 */
[----:B------:R-:W-:Y:S02]  /*06a0*/  IMAD.SHL.U32 R3, R2, 0x200, RZ ;  /* 0x0000020002037824 */ /* 0x000fe400078e00ff */
[----:B------:R-:W-:-:S04]  /*06b0*/  IMAD R0, R11, R0, R4 ;  /* 0x000000000b007224 */ /* 0x000fc800078e0204 */
[----:B------:R-:W-:Y:S01]  /*06c0*/  IMAD.IADD R4, R6, 0x1, R0 ;  /* 0x0000000106047824 */ /* 0x000fe200078e0200 */
[----:B0-----:R-:W-:Y:S02]  /*06d0*/  SHF.R.U32.HI R0, RZ, 0x5, R165 ;  /* 0x00000005ff007819 */ /* 0x001fe400000116a5 */
[----:B------:R-:W-:Y:S02]  /*06e0*/  LOP3.LUT R165, R165, 0x1f, RZ, 0xc0, !PT ;  /* 0x0000001fa5a57812 */ /* 0x000fe400078ec0ff */
[----:B------:R-:W-:-:S03]  /*06f0*/  SGXT.U32 R0, R0, 0x3 ;  /* 0x000000030000781a */ /* 0x000fc60000000000 */
[----:B------:R-:W-:Y:S01]  /*0700*/  IMAD R16, R4, 0x20, R165 ;  /* 0x0000002004107824 */ /* 0x000fe200078e02a5 */
[C---:B------:R-:W-:Y:S02]  /*0710*/  LOP3.LUT R2, R3.reuse, R0, RZ, 0xfc, !PT ;  /* 0x0000000003027212 */ /* 0x040fe400078efcff */
[C-C-:B------:R-:W-:Y:S02]  /*0720*/  LOP3.LUT R18, R3.reuse, 0x8, R0.reuse, 0xfe, !PT ;  /* 0x0000000803127812 */ /* 0x140fe400078efe00 */
[C-C-:B------:R-:W-:Y:S02]  /*0730*/  LOP3.LUT R20, R3.reuse, 0x10, R0.reuse, 0xfe, !PT ;  /* 0x0000001003147812 */ /* 0x140fe400078efe00 */
[----:B------:R-:W-:Y:S01]  /*0740*/  LOP3.LUT R22, R3, 0x18, R0, 0xfe, !PT ;  /* 0x0000001803167812 */ /* 0x000fe200078efe00 */
[----:B------:R0:W-:Y:S01]  /*0750*/  STL [R1+0x84], R18 ;  /* 0x0000841201007387 */ /* 0x0001e20000100800 */
[C---:B------:R-:W-:Y:S02]  /*0760*/  LOP3.LUT R24, R2.reuse, 0x20, RZ, 0xfc, !PT ;  /* 0x0000002002187812 */ /* 0x040fe400078efcff */
[C---:B------:R-:W-:Y:S01]  /*0770*/  LOP3.LUT R26, R2.reuse, 0x28, RZ, 0xfc, !PT ;  /* 0x00000028021a7812 */ /* 0x040fe200078efcff */
[----:B------:R0:W-:Y:S01]  /*0780*/  STL [R1+0x80], R20 ;  /* 0x0000801401007387 */ /* 0x0001e20000100800 */
[----:B------:R-:W-:-:S02]  /*0790*/  LOP3.LUT R30, R2, 0x30, RZ, 0xfc, !PT ;  /* 0x00000030021e7812 */ /* 0x000fc400078efcff */
[C---:B------:R-:W-:Y:S01]  /*07a0*/  LOP3.LUT R32, R2.reuse, 0x38, RZ, 0xfc, !PT ;  /* 0x0000003802207812 */ /* 0x040fe200078efcff */
[----:B------:R0:W-:Y:S01]  /*07b0*/  STL [R1+0x7c], R22 ;  /* 0x00007c1601007387 */ /* 0x0001e20000100800 */
[C---:B------:R-:W-:Y:S02]  /*07c0*/  LOP3.LUT R34, R2.reuse, 0x40, RZ, 0xfc, !PT ;  /* 0x0000004002227812 */ /* 0x040fe400078efcff */
[C---:B------:R-:W-:Y:S01]  /*07d0*/  LOP3.LUT R36, R2.reuse, 0x48, RZ, 0xfc, !PT ;  /* 0x0000004802247812 */ /* 0x040fe200078efcff */
        /* <DEDUP_REMOVED lines=80> */
[----:B------:R-:W-:Y:S01]  /*0ce0*/  LOP3.LUT R175, R2, 0x1f8, RZ, 0xfc, !PT ;  /* 0x000001f802af7812 */ /* 0x000fe200078efcff */
[----:B------:R0:W-:Y:S04]  /*0cf0*/  STL [R1+0x10c], R141 ;  /* 0x00010c8d01007387 */ /* 0x0001e80000100800 */
        /* <DEDUP_REMOVED lines=32> */
[----:B------:R0:W-:Y:S01]  /*0f00*/  STL [R1+0x88], R16 ;  /* 0x0000881001007387 */ /* 0x0001e20000100800 */
[----:B------:R-:W-:Y:S05]  /*0f10*/  @!P0 BRA `(.L_x_0) ;  /* 0x0000007400648947 */ /* 0x000fea0003800000 */
[----:B------:R-:W-:Y:S01]  /*0f20*/  IABS R4, R109 ;  /* 0x0000006d00047213 */ /* 0x000fe20000000000 */
[----:B------:R-:W-:Y:S01]  /*0f30*/  ULDC UR4, c[0x0][0x240] ;  /* 0x0000900000047ab9 */ /* 0x000fe20000000800 */
[----:B------:R-:W-:Y:S01]  /*0f40*/  IABS R3, R108 ;  /* 0x0000006c00037213 */ /* 0x000fe20000000000 */
[----:B------:R-:W-:Y:S01]  /*0f50*/  ULDC.64 UR10, c[0x0][0x218] ;  /* 0x00008600000a7ab9 */ /* 0x000fe20000000a00 */
[----:B------:R-:W1:Y:S01]  /*0f60*/  I2F.RP R5, R4 ;  /* 0x0000000400057306 */ /* 0x000e620000209400 */
[----:B------:R-:W-:Y:S01]  /*0f70*/  IABS R12, R174 ;  /* 0x000000ae000c7213 */ /* 0x000fe20000000000 */
[----:B------:R-:W-:Y:S01]  /*0f80*/  ULDC UR5, c[0x0][0x234] ;  /* 0x00008d0000057ab9 */ /* 0x000fe20000000800 */
[----:B------:R-:W-:Y:S01]  /*0f90*/  IABS R21, R168 ;  /* 0x000000a800157213 */ /* 0x000fe20000000000 */
[----:B------:R-:W-:Y:S01]  /*0fa0*/  ULDC.64 UR6, c[0x0][0x210] ;  /* 0x0000840000067ab9 */ /* 0x000fe20000000a00 */
[----:B------:R-:W-:Y:S02]  /*0fb0*/  IABS R25, R166 ;  /* 0x000000a600197213 */ /* 0x000fe40000000000 */
[----:B------:R-:W-:Y:S01]  /*0fc0*/  IABS R31, R161 ;  /* 0x000000a1001f7213 */ /* 0x000fe20000000000 */
[----:B------:R-:W2:Y:S01]  /*0fd0*/  I2F.RP R10, R3 ;  /* 0x00000003000a7306 */ /* 0x000ea20000209400 */
[----:B------:R-:W-:-:S02]  /*0fe0*/  IABS R35, R159 ;  /* 0x0000009f00237213 */ /* 0x000fc40000000000 */
[----:B------:R-:W-:Y:S02]  /*0ff0*/  IABS R13, R173 ;  /* 0x000000ad000d7213 */ /* 0x000fe40000000000 */
[----:B------:R-:W-:Y:S02]  /*1000*/  IABS R41, R156 ;  /* 0x0000009c00297213 */ /* 0x000fe40000000000 */
[----:B------:R-:W-:Y:S01]  /*1010*/  IABS R14, R172 ;  /* 0x000000ac000e7213 */ /* 0x000fe20000000000 */
[----:B-1----:R-:W1:Y:S01]  /*1020*/  MUFU.RCP R5, R5 ;  /* 0x0000000500057308 */ /* 0x002e620000001000 */
[----:B------:R-:W-:Y:S02]  /*1030*/  IABS R45, R154 ;  /* 0x0000009a002d7213 */ /* 0x000fe40000000000 */
[----:B------:R-:W-:Y:S02]  /*1040*/  IABS R19, R169 ;  /* 0x000000a900137213 */ /* 0x000fe40000000000 */
[----:B------:R-:W-:-:S02]  /*1050*/  IABS R51, R151 ;  /* 0x0000009700337213 */ /* 0x000fc40000000000 */
[----:B------:R-:W-:Y:S01]  /*1060*/  IABS R23, R167 ;  /* 0x000000a700177213 */ /* 0x000fe20000000000 */
[----:B--2---:R-:W2:Y:S01]  /*1070*/  MUFU.RCP R10, R10 ;  /* 0x0000000a000a7308 */ /* 0x004ea20000001000 */
[----:B------:R-:W-:Y:S02]  /*1080*/  IABS R29, R162 ;  /* 0x000000a2001d7213 */ /* 0x000fe40000000000 */
[----:B------:R-:W-:Y:S02]  /*1090*/  IABS R55, R149 ;  /* 0x0000009500377213 */ /* 0x000fe40000000000 */
[----:B------:R-:W-:Y:S02]  /*10a0*/  IABS R33, R160 ;  /* 0x000000a000217213 */ /* 0x000fe40000000000 */
[----:B------:R-:W-:Y:S01]  /*10b0*/  IABS R61, R146 ;  /* 0x00000092003d7213 */ /* 0x000fe20000000000 */
[----:B-1----:R-:W-:Y:S01]  /*10c0*/  VIADD R6, R5, 0xffffffe ;  /* 0x0ffffffe05067836 */ /* 0x002fe20000000000 */
[----:B------:R-:W-:-:S02]  /*10d0*/  IABS R39, R157 ;  /* 0x0000009d00277213 */ /* 0x000fc40000000000 */
[----:B------:R-:W-:Y:S01]  /*10e0*/  IABS R65, R144 ;  /* 0x0000009000417213 */ /* 0x000fe20000000000 */
[----:B------:R1:W3:Y:S01]  /*10f0*/  F2I.FTZ.U32.TRUNC.NTZ R7, R6 ;  /* 0x0000000600077305 */ /* 0x0002e2000021f000 */
[----:B------:R-:W-:Y:S02]  /*1100*/  IABS R43, R155 ;  /* 0x0000009b002b7213 */ /* 0x000fe40000000000 */
[----:B------:R-:W-:Y:S01]  /*1110*/  IABS R71, R141 ;  /* 0x0000008d00477213 */ /* 0x000fe20000000000 */
[----:B--2---:R-:W-:Y:S01]  /*1120*/  VIADD R8, R10, 0xffffffe ;  /* 0x0ffffffe0a087836 */ /* 0x004fe20000000000 */
[----:B------:R-:W-:Y:S02]  /*1130*/  IABS R10, R175 ;  /* 0x000000af000a7213 */ /* 0x000fe40000000000 */
[----:B------:R-:W-:Y:S01]  /*1140*/  IABS R49, R152 ;  /* 0x0000009800317213 */ /* 0x000fe20000000000 */
[----:B------:R-:W2:Y:S01]  /*1150*/  F2I.FTZ.U32.TRUNC.NTZ R9, R8 ;  /* 0x0000000800097305 */ /* 0x000ea2000021f000 */
[----:B-1----:R-:W-:Y:S01]  /*1160*/  IMAD.MOV.U32 R6, RZ, RZ, RZ ;  /* 0x000000ffff067224 */ /* 0x002fe200078e00ff */
[----:B------:R-:W-:-:S02]  /*1170*/  IABS R75, R139 ;  /* 0x0000008b004b7213 */ /* 0x000fc40000000000 */
[----:B------:R-:W-:Y:S02]  /*1180*/  IABS R53, R150 ;  /* 0x0000009600357213 */ /* 0x000fe40000000000 */
[----:B------:R-:W-:Y:S01]  /*1190*/  IABS R59, R147 ;  /* 0x00000093003b7213 */ /* 0x000fe20000000000 */
[--C-:B---3--:R-:W-:Y:S01]  /*11a0*/  IMAD.MOV R11, RZ, RZ, -R7.reuse ;  /* 0x000000ffff0b7224 */ /* 0x108fe200078e0a07 */
[----:B------:R-:W-:Y:S02]  /*11b0*/  IABS R81, R136 ;  /* 0x0000008800517213 */ /* 0x000fe40000000000 */
[----:B------:R-:W-:Y:S01]  /*11c0*/  IABS R63, R145 ;  /* 0x00000091003f7213 */ /* 0x000fe20000000000 */
[----:B------:R-:W-:Y:S01]  /*11d0*/  IMAD R11, R11, R4, RZ ;  /* 0x000000040b0b7224 */ /* 0x000fe200078e02ff */
[----:B------:R-:W-:Y:S02]  /*11e0*/  IABS R85, R132 ;  /* 0x0000008400557213 */ /* 0x000fe40000000000 */
[----:B------:R-:W-:Y:S01]  /*11f0*/  IABS R69, R142 ;  /* 0x0000008e00457213 */ /* 0x000fe20000000000 */
[----:B------:R-:W-:Y:S01]  /*1200*/  IMAD.HI.U32 R5, R7, R11, R6 ;  /* 0x0000000b07057227 */ /* 0x000fe200078e0006 */
[----:B------:R-:W-:-:S02]  /*1210*/  IABS R91, R126 ;  /* 0x0000007e005b7213 */ /* 0x000fc40000000000 */
[----:B------:R-:W-:Y:S01]  /*1220*/  IABS R73, R140 ;  /* 0x0000008c00497213 */ /* 0x000fe20000000000 */
[----:B--2---:R-:W-:Y:S01]  /*1230*/  IMAD.MOV R8, RZ, RZ, -R9 ;  /* 0x000000ffff087224 */ /* 0x004fe200078e0a09 */
[----:B------:R-:W-:Y:S01]  /*1240*/  IABS R79, R137 ;  /* 0x00000089004f7213 */ /* 0x000fe20000000000 */
[C---:B------:R-:W-:Y:S01]  /*1250*/  IMAD.HI.U32 R6, R5.reuse, R10, RZ ;  /* 0x0000000a05067227 */ /* 0x040fe200078e00ff */
[----:B------:R-:W-:Y:S02]  /*1260*/  IABS R95, R122 ;  /* 0x0000007a005f7213 */ /* 0x000fe40000000000 */
[----:B------:R-:W-:Y:S01]  /*1270*/  IABS R83, R134 ;  /* 0x0000008600537213 */ /* 0x000fe20000000000 */
[----:B------:R-:W-:Y:S01]  /*1280*/  IMAD R15, R8, R3, RZ ;  /* 0x00000003080f7224 */ /* 0x000fe200078e02ff */
[----:B------:R-:W-:Y:S01]  /*1290*/  IABS R101, R116 ;  /* 0x0000007400657213 */ /* 0x000fe20000000000 */
[----:B------:R-:W-:Y:S01]  /*12a0*/  IMAD.MOV.U32 R8, RZ, RZ, RZ ;  /* 0x000000ffff087224 */ /* 0x000fe200078e00ff */
[----:B------:R-:W-:Y:S01]  /*12b0*/  IABS R89, R128 ;  /* 0x0000008000597213 */ /* 0x000fe20000000000 */
[----:B------:R-:W-:Y:S01]  /*12c0*/  IMAD.MOV R11, RZ, RZ, -R6 ;  /* 0x000000ffff0b7224 */ /* 0x000fe200078e0a06 */
[----:B------:R-:W-:Y:S01]  /*12d0*/  IABS R105, R112 ;  /* 0x0000007000697213 */ /* 0x000fe20000000000 */
[----:B------:R-:W-:Y:S01]  /*12e0*/  IMAD.HI.U32 R7, R5, R12, RZ ;  /* 0x0000000c05077227 */ /* 0x000fe200078e00ff */
[----:B------:R-:W-:-:S02]  /*12f0*/  IABS R93, R124 ;  /* 0x0000007c005d7213 */ /* 0x000fc40000000000 */
[----:B------:R-:W-:Y:S01]  /*1300*/  IABS R99, R118 ;  /* 0x0000007600637213 */ /* 0x000fe20000000000 */
[----:B------:R-:W-:Y:S01]  /*1310*/  IMAD.HI.U32 R6, R9, R15, R8 ;  /* 0x0000000f09067227 */ /* 0x000fe200078e0008 */
[----:B------:R-:W-:Y:S02]  /*1320*/  IABS R15, R171 ;  /* 0x000000ab000f7213 */ /* 0x000fe40000000000 */
[----:B------:R-:W-:Y:S01]  /*1330*/  IABS R113, R40 ;  /* 0x0000002800717213 */ /* 0x000fe20000000000 */
[----:B------:R-:W-:Y:S01]  /*1340*/  IMAD.MOV R9, RZ, RZ, -R7 ;  /* 0x000000ffff097224 */ /* 0x000fe200078e0a07 */
[----:B------:R-:W-:Y:S01]  /*1350*/  IABS R103, R114 ;  /* 0x0000007200677213 */ /* 0x000fe20000000000 */
[----:B------:R-:W-:Y:S01]  /*1360*/  IMAD R7, R4, R11, R10 ;  /* 0x0000000b04077224 */ /* 0x000fe200078e020a */
[----:B------:R-:W-:Y:S01]  /*1370*/  IABS R117, R36 ;  /* 0x0000002400757213 */ /* 0x000fe20000000000 */
[----:B------:R-:W-:Y:S01]  /*1380*/  IMAD.HI.U32 R10, R5, R15, RZ ;  /* 0x0000000f050a7227 */ /* 0x000fe200078e00ff */
[----:B------:R-:W-:-:S02]  /*1390*/  IABS R111, R42 ;  /* 0x0000002a006f7213 */ /* 0x000fc40000000000 */
[----:B------:R-:W-:Y:S01]  /*13a0*/  IABS R123, R30 ;  /* 0x0000001e007b7213 */ /* 0x000fe20000000000 */
[----:B------:R-:W-:Y:S01]  /*13b0*/  IMAD.MOV R10, RZ, RZ, -R10 ;  /* 0x000000ffff0a7224 */ /* 0x000fe200078e0a0a */
[----:B------:R-:W-:Y:S01]  /*13c0*/  IABS R115, R38 ;  /* 0x0000002600737213 */ /* 0x000fe20000000000 */
[C---:B------:R-:W-:Y:S01]  /*13d0*/  IMAD.HI.U32 R8, R5.reuse, R13, RZ ;  /* 0x0000000d05087227 */ /* 0x040fe200078e00ff */
[----:B------:R-:W-:Y:S02]  /*13e0*/  IABS R135, R2 ;  /* 0x0000000200877213 */ /* 0x000fe40000000000 */
[----:B------:R-:W-:Y:S01]  /*13f0*/  IABS R17, R170 ;  /* 0x000000aa00117213 */ /* 0x000fe20000000000 */
[C---:B------:R-:W-:Y:S01]  /*1400*/  IMAD R15, R4.reuse, R10, R15 ;  /* 0x0000000a040f7224 */ /* 0x040fe200078e020f */
[----:B------:R-:W-:Y:S01]  /*1410*/  ISETP.GT.U32.AND P1, PT, R4, R7, PT ;  /* 0x000000070400720c */ /* 0x000fe20003f24070 */
[----:B------:R-:W-:Y:S01]  /*1420*/  IMAD.HI.U32 R10, R5, R21, RZ ;  /* 0x00000015050a7227 */ /* 0x000fe200078e00ff */
[----:B------:R-:W-:-:S02]  /*1430*/  IABS R27, R164 ;  /* 0x000000a4001b7213 */ /* 0x000fc40000000000 */
[C---:B------:R-:W-:Y:S01]  /*1440*/  ISETP.GT.U32.AND P5, PT, R4.reuse, R15, PT ;  /* 0x0000000f0400720c */ /* 0x040fe20003fa4070 */
[----:B------:R-:W-:Y:S01]  /*1450*/  IMAD.MOV R10, RZ, RZ, -R10 ;  /* 0x000000ffff0a7224 */ /* 0x000fe200078e0a0a */
[----:B------:R-:W-:Y:S01]  /*1460*/  IABS R37, R158 ;  /* 0x0000009e00257213 */ /* 0x000fe20000000000 */
[----:B------:R-:W-:Y:S01]  /*1470*/  IMAD.MOV R8, RZ, RZ, -R8 ;  /* 0x000000ffff087224 */ /* 0x000fe200078e0a08 */
[----:B------:R-:W-:Y:S01]  /*1480*/  IABS R47, R153 ;  /* 0x00000099002f7213 */ /* 0x000fe20000000000 */
[C---:B------:R-:W-:Y:S01]  /*1490*/  IMAD R21, R4.reuse, R10, R21 ;  /* 0x0000000a04157224 */ /* 0x040fe200078e0215 */
[----:B------:R-:W-:Y:S01]  /*14a0*/  IABS R57, R148 ;  /* 0x0000009400397213 */ /* 0x000fe20000000000 */
[C---:B------:R-:W-:Y:S01]  /*14b0*/  IMAD.HI.U32 R10, R5.reuse, R25, RZ ;  /* 0x00000019050a7227 */ /* 0x040fe200078e00ff */
[----:B------:R-:W-:Y:S02]  /*14c0*/  IABS R67, R143 ;  /* 0x0000008f00437213 */ /* 0x000fe40000000000 */
[----:B------:R-:W-:Y:S01]  /*14d0*/  IABS R77, R138 ;  /* 0x0000008a004d7213 */ /* 0x000fe20000000000 */
[----:B------:R-:W-:Y:S01]  /*14e0*/  IMAD.MOV R10, RZ, RZ, -R10 ;  /* 0x000000ffff0a7224 */ /* 0x000fe200078e0a0a */
[----:B------:R-:W-:Y:S01]  /*14f0*/  IABS R87, R130 ;  /* 0x0000008200577213 */ /* 0x000fe20000000000 */
[C---:B------:R-:W-:Y:S01]  /*1500*/  IMAD R11, R4.reuse, R8, R13 ;  /* 0x00000008040b7224 */ /* 0x040fe200078e020d */
[----:B------:R-:W-:Y:S01]  /*1510*/  IABS R97, R120 ;  /* 0x0000007800617213 */ /* 0x000fe20000000000 */
[C---:B------:R-:W-:Y:S01]  /*1520*/  IMAD R25, R4.reuse, R10, R25 ;  /* 0x0000000a04197224 */ /* 0x040fe200078e0219 */
[----:B------:R-:W-:Y:S01]  /*1530*/  IABS R107, R110 ;  /* 0x0000006e006b7213 */ /* 0x000fe20000000000 */
[----:B------:R-:W-:Y:S01]  /*1540*/  IMAD.HI.U32 R10, R5, R31, RZ ;  /* 0x0000001f050a7227 */ /* 0x000fe200078e00ff */
[----:B------:R-:W-:-:S02]  /*1550*/  ISETP.GT.U32.AND P4, PT, R4, R11, PT ;  /* 0x0000000b0400720c */ /* 0x000fc40003f84070 */
[----:B------:R-:W-:Y:S01]  /*1560*/  IABS R121, R32 ;  /* 0x0000002000797213 */ /* 0x000fe20000000000 */
[----:B------:R-:W-:Y:S01]  /*1570*/  IMAD.MOV R10, RZ, RZ, -R10 ;  /* 0x000000ffff0a7224 */ /* 0x000fe200078e0a0a */
[----:B------:R-:W-:Y:S01]  /*1580*/  IABS R119, R34 ;  /* 0x0000002200777213 */ /* 0x000fe20000000000 */
[C---:B------:R-:W-:Y:S01]  /*1590*/  IMAD.HI.U32 R8, R5.reuse, R14, RZ ;  /* 0x0000000e05087227 */ /* 0x040fe200078e00ff */
[----:B------:R-:W-:Y:S02]  /*15a0*/  IABS R125, R26 ;  /* 0x0000001a007d7213 */ /* 0x000fe40000000000 */
        /* <DEDUP_REMOVED lines=8> */
[----:B------:R-:W-:Y:S02]  /*1630*/  IMAD.MOV R13, RZ, RZ, -R8 ;  /* 0x000000ffff0d7224 */ /* 0x000fe400078e0a08 */
[----:B------:R-:W-:Y:S02]  /*1640*/  IMAD R35, R4, R10, R35 ;  /* 0x0000000a04237224 */ /* 0x000fe400078e0223 */
[----:B------:R-:W-:-:S04]  /*1650*/  IMAD.HI.U32 R10, R5, R41, RZ ;  /* 0x00000029050a7227 */ /* 0x000fc800078e00ff */
[----:B------:R-:W-:Y:S02]  /*1660*/  IMAD.MOV R10, RZ, RZ, -R10 ;  /* 0x000000ffff0a7224 */ /* 0x000fe400078e0a0a */
[----:B------:R-:W-:-:S04]  /*1670*/  IMAD.HI.U32 R8, R5, R19, RZ ;  /* 0x0000001305087227 */ /* 0x000fc800078e00ff */
[----:B------:R-:W-:Y:S02]  /*1680*/  IMAD R41, R4, R10, R41 ;  /* 0x0000000a04297224 */ /* 0x000fe400078e0229 */
[----:B------:R-:W-:-:S04]  /*1690*/  IMAD.HI.U32 R10, R5, R45, RZ ;  /* 0x0000002d050a7227 */ /* 0x000fc800078e00ff */
[----:B------:R-:W-:Y:S02]  /*16a0*/  IMAD.MOV R10, RZ, RZ, -R10 ;  /* 0x000000ffff0a7224 */ /* 0x000fe400078e0a0a */
[----:B------:R-:W-:Y:S02]  /*16b0*/  IMAD.MOV R8, RZ, RZ, -R8 ;  /* 0x000000ffff087224 */ /* 0x000fe400078e0a08 */
[----:B------:R-:W-:Y:S02]  /*16c0*/  IMAD R45, R4, R10, R45 ;  /* 0x0000000a042d7224 */ /* 0x000fe400078e022d */
[----:B------:R-:W-:-:S04]  /*16d0*/  IMAD.HI.U32 R10, R5, R51, RZ ;  /* 0x00000033050a7227 */ /* 0x000fc800078e00ff */
[----:B------:R-:W-:Y:S02]  /*16e0*/  IMAD R19, R4, R8, R19 ;  /* 0x0000000804137224 */ /* 0x000fe400078e0213 */
[----:B------:R-:W-:-:S04]  /*16f0*/  IMAD.HI.U32 R8, R5, R23, RZ ;  /* 0x0000001705087227 */ /* 0x000fc800078e00ff */
[----:B------:R-:W-:Y:S02]  /*1700*/  IMAD.MOV R10, RZ, RZ, -R10 ;  /* 0x000000ffff0a7224 */ /* 0x000fe400078e0a0a */
[C---:B------:R-:W-:Y:S02]  /*1710*/  IMAD R13, R4.reuse, R13, R14 ;  /* 0x0000000d040d7224 */ /* 0x040fe400078e020e */
[----:B------:R-:W-:Y:S02]  /*1720*/  IMAD.MOV R14, RZ, RZ, -R8 ;  /* 0x000000ffff0e7224 */ /* 0x000fe400078e0a08 */
[C---:B------:R-:W-:Y:S01]  /*1730*/  IMAD R51, R4.reuse, R10, R51 ;  /* 0x0000000a04337224 */ /* 0x040fe200078e0233 */
[----:B------:R-:W-:Y:S01]  /*1740*/  ISETP.GT.U32.AND P3, PT, R4, R13, PT ;  /* 0x0000000d0400720c */ /* 0x000fe20003f64070 */
[----:B------:R-:W-:-:S04]  /*1750*/  IMAD.HI.U32 R8, R5, R29, RZ ;  /* 0x0000001d05087227 */ /* 0x000fc800078e00ff */
[----:B------:R-:W-:-:S04]  /*1760*/  IMAD.HI.U32 R10, R5, R55, RZ ;  /* 0x00000037050a7227 */ /* 0x000fc800078e00ff */
[----:B------:R-:W-:Y:S02]  /*1770*/  IMAD.MOV R8, RZ, RZ, -R8 ;  /* 0x000000ffff087224 */ /* 0x000fe400078e0a08 */
[----:B------:R-:W-:Y:S02]  /*1780*/  IMAD.MOV R10, RZ, RZ, -R10 ;  /* 0x000000ffff0a7224 */ /* 0x000fe400078e0a0a */
[C---:B------:R-:W-:Y:S02]  /*1790*/  IMAD R29, R4.reuse, R8, R29 ;  /* 0x00000008041d7224 */ /* 0x040fe400078e021d */
[----:B------:R-:W-:Y:S02]  /*17a0*/  IMAD R55, R4, R10, R55 ;  /* 0x0000000a04377224 */ /* 0x000fe400078e0237 */
[----:B------:R-:W-:-:S04]  /*17b0*/  IMAD.HI.U32 R8, R5, R33, RZ ;  /* 0x0000002105087227 */ /* 0x000fc800078e00ff */
[----:B------:R-:W-:-:S04]  /*17c0*/  IMAD.HI.U32 R10, R5, R61, RZ ;  /* 0x0000003d050a7227 */ /* 0x000fc800078e00ff */
[----:B------:R-:W-:Y:S02]  /*17d0*/  IMAD R23, R4, R14, R23 ;  /* 0x0000000e04177224 */ /* 0x000fe400078e0217 */
[----:B------:R-:W-:Y:S02]  /*17e0*/  IMAD.MOV R14, RZ, RZ, -R8 ;  /* 0x000000ffff0e7224 */ /* 0x000fe400078e0a08 */
[----:B------:R-:W-:Y:S02]  /*17f0*/  IMAD.MOV R10, RZ, RZ, -R10 ;  /* 0x000000ffff0a7224 */ /* 0x000fe400078e0a0a */
[----:B------:R-:W-:-:S04]  /*1800*/  IMAD.HI.U32 R8, R5, R39, RZ ;  /* 0x0000002705087227 */ /* 0x000fc800078e00ff */
[----:B------:R-:W-:Y:S02]  /*1810*/  IMAD R61, R4, R10, R61 ;  /* 0x0000000a043d7224 */ /* 0x000fe400078e023d */
[----:B------:R-:W-:Y:S02]  /*1820*/  IMAD.MOV R8, RZ, RZ, -R8 ;  /* 0x000000ffff087224 */ /* 0x000fe400078e0a08 */
[----:B------:R-:W-:-:S04]  /*1830*/  IMAD.HI.U32 R10, R5, R65, RZ ;  /* 0x00000041050a7227 */ /* 0x000fc800078e00ff */
[----:B------:R-:W-:Y:S02]  /*1840*/  IMAD R39, R4, R8, R39 ;  /* 0x0000000804277224 */ /* 0x000fe400078e0227 */
[----:B------:R-:W-:Y:S02]  /*1850*/  IMAD.MOV R10, RZ, RZ, -R10 ;  /* 0x000000ffff0a7224 */ /* 0x000fe400078e0a0a */
[----:B------:R-:W-:-:S04]  /*1860*/  IMAD.HI.U32 R8, R5, R43, RZ ;  /* 0x0000002b05087227 */ /* 0x000fc800078e00ff */
[C---:B------:R-:W-:Y:S02]  /*1870*/  IMAD R33, R4.reuse, R14, R33 ;  /* 0x0000000e04217224 */ /* 0x040fe400078e0221 */
[----:B------:R-:W-:Y:S02]  /*1880*/  IMAD R65, R4, R10, R65 ;  /* 0x0000000a04417224 */ /* 0x000fe400078e0241 */
[----:B------:R-:W-:Y:S02]  /*1890*/  IMAD.MOV R14, RZ, RZ, -R8 ;  /* 0x000000ffff0e7224 */ /* 0x000fe400078e0a08 */
        /* <DEDUP_REMOVED lines=18> */
[C---:B------:R-:W-:Y:S02]  /*19c0*/  IMAD R81, R4.reuse, R10, R81 ;  /* 0x0000000a04517224 */ /* 0x040fe400078e0251 */
[----:B------:R-:W-:Y:S02]  /*19d0*/  IMAD R53, R4, R14, R53 ;  /* 0x0000000e04357224 */ /* 0x000fe400078e0235 */
[----:B------:R-:W-:-:S04]  /*19e0*/  IMAD.HI.U32 R10, R5, R85, RZ ;  /* 0x00000055050a7227 */ /* 0x000fc800078e00ff */
[----:B------:R-:W-:Y:S02]  /*19f0*/  IMAD.MOV R14, RZ, RZ, -R8 ;  /* 0x000000ffff0e7224 */ /* 0x000fe400078e0a08 */
        /* <DEDUP_REMOVED lines=8> */
[----:B------:R-:W-:Y:S02]  /*1a80*/  IMAD R63, R4, R14, R63 ;  /* 0x0000000e043f7224 */ /* 0x000fe400078e023f */
        /* <DEDUP_REMOVED lines=10> */
[----:B------:R-:W-:Y:S02]  /*1b30*/  IMAD R73, R4, R14, R73 ;  /* 0x0000000e04497224 */ /* 0x000fe400078e0249 */
        /* <DEDUP_REMOVED lines=32> */
[----:B------:R-:W-:Y:S02]  /*1d40*/  IMAD R123, R4, R10, R123 ;  /* 0x0000000a047b7224 */ /* 0x000fe400078e027b */
[----:B------:R-:W-:-:S04]  /*1d50*/  IMAD.HI.U32 R10, R5, R135, RZ ;  /* 0x00000087050a7227 */ /* 0x000fc800078e00ff */
[C---:B------:R-:W-:Y:S02]  /*1d60*/  IMAD R115, R4.reuse, R14, R115 ;  /* 0x0000000e04737224 */ /* 0x040fe400078e0273 */
[----:B------:R-:W-:Y:S02]  /*1d70*/  IMAD.MOV R14, RZ, RZ, -R10 ;  /* 0x000000ffff0e7224 */ /* 0x000fe400078e0a0a */
[C---:B------:R-:W-:Y:S02]  /*1d80*/  IMAD R9, R4.reuse, R9, R12 ;  /* 0x0000000904097224 */ /* 0x040fe400078e020c */
[C---:B------:R-:W-:Y:S02]  /*1d90*/  IMAD R135, R4.reuse, R14, R135 ;  /* 0x0000000e04877224 */ /* 0x040fe400078e0287 */
[----:B------:R-:W-:Y:S01]  /*1da0*/  IMAD.HI.U32 R12, R5, R17, RZ ;  /* 0x00000011050c7227 */ /* 0x000fe200078e00ff */
[C---:B------:R-:W-:Y:S02]  /*1db0*/  ISETP.GT.U32.AND P0, PT, R4.reuse, R9, PT ;  /* 0x000000090400720c */ /* 0x040fe40003f04070 */
[----:B------:R-:W-:Y:S01]  /*1dc0*/  ISETP.GT.U32.AND P2, PT, R4, R135, PT ;  /* 0x000000870400720c */ /* 0x000fe20003f44070 */
[----:B------:R-:W-:-:S02]  /*1dd0*/  IMAD.MOV R12, RZ, RZ, -R12 ;  /* 0x000000ffff0c7224 */ /* 0x000fc400078e0a0c */
[----:B------:R-:W-:Y:S01]  /*1de0*/  @!P1 IMAD.IADD R7, R7, 0x1, -R4 ;  /* 0x0000000107079824 */ /* 0x000fe200078e0a04 */
[C---:B------:R-:W-:Y:S01]  /*1df0*/  ISETP.GT.U32.AND P1, PT, R4.reuse, R21, PT ;  /* 0x000000150400720c */ /* 0x040fe20003f24070 */
[----:B------:R-:W-:Y:S02]  /*1e00*/  IMAD R17, R4, R12, R17 ;  /* 0x0000000c04117224 */ /* 0x000fe400078e0211 */
[----:B------:R-:W-:-:S03]  /*1e10*/  IMAD.HI.U32 R12, R5, R27, RZ ;  /* 0x0000001b050c7227 */ /* 0x000fc600078e00ff */
[C---:B------:R-:W-:Y:S01]  /*1e20*/  ISETP.GT.U32.AND P6, PT, R4.reuse, R17, PT ;  /* 0x000000110400720c */ /* 0x040fe20003fc4070 */
[--C-:B------:R-:W-:Y:S01]  /*1e30*/  @!P0 IMAD.IADD R9, R9, 0x1, -R4.reuse ;  /* 0x0000000109098824 */ /* 0x100fe200078e0a04 */
[C---:B------:R-:W-:Y:S01]  /*1e40*/  ISETP.GT.U32.AND P0, PT, R4.reuse, R23, PT ;  /* 0x000000170400720c */ /* 0x040fe20003f04070 */
[----:B------:R-:W-:Y:S01]  /*1e50*/  @!P2 IMAD.IADD R135, R135, 0x1, -R4 ;  /* 0x000000018787a824 */ /* 0x000fe200078e0a04 */
[C---:B------:R-:W-:Y:S01]  /*1e60*/  ISETP.GT.U32.AND P2, PT, R4.reuse, R19, PT ;  /* 0x000000130400720c */ /* 0x040fe20003f44070 */
[----:B------:R-:W-:Y:S02]  /*1e70*/  IMAD.MOV R12, RZ, RZ, -R12 ;  /* 0x000000ffff0c7224 */ /* 0x000fe400078e0a0c */
[--C-:B------:R-:W-:Y:S01]  /*1e80*/  @!P5 IMAD.IADD R15, R15, 0x1, -R4.reuse ;  /* 0x000000010f0fd824 */ /* 0x100fe200078e0a04 */
[C---:B------:R-:W-:Y:S01]  /*1e90*/  ISETP.GT.U32.AND P5, PT, R4.reuse, R29, PT ;  /* 0x0000001d0400720c */ /* 0x040fe20003fa4070 */
[C---:B------:R-:W-:Y:S02]  /*1ea0*/  IMAD R27, R4.reuse, R12, R27 ;  /* 0x0000000c041b7224 */ /* 0x040fe400078e021b */
[--C-:B------:R-:W-:Y:S01]  /*1eb0*/  @!P4 IMAD.IADD R11, R11, 0x1, -R4.reuse ;  /* 0x000000010b0bc824 */ /* 0x100fe200078e0a04 */
[C---:B------:R-:W-:Y:S01]  /*1ec0*/  ISETP.GT.U32.AND P4, PT, R4.reuse, R25, PT ;  /* 0x000000190400720c */ /* 0x040fe20003f84070 */
        /* <DEDUP_REMOVED lines=14> */
[----:B------:R-:W-:Y:S01]  /*1fb0*/  @!P3 IMAD.IADD R27, R27, 0x1, -R4 ;  /* 0x000000011b1bb824 */ /* 0x000fe200078e0a04 */
[----:B------:R-:W-:Y:S01]  /*1fc0*/  ISETP.GT.U32.AND P3, PT, R4, R15, PT ;  /* 0x0000000f0400720c */ /* 0x000fe20003f64070 */
[----:B------:R-:W-:-:S04]  /*1fd0*/  IMAD.HI.U32 R12, R5, R37, RZ ;  /* 0x00000025050c7227 */ /* 0x000fc800078e00ff */
[--C-:B------:R-:W-:Y:S01]  /*1fe0*/  @!P2 IMAD.IADD R7, R7, 0x1, -R4.reuse ;  /* 0x000000010707a824 */ /* 0x100fe200078e0a04 */
[C---:B------:R-:W-:Y:S01]  /*1ff0*/  ISETP.GT.U32.AND P2, PT, R4.reuse, R19, PT ;  /* 0x000000130400720c */ /* 0x040fe20003f44070 */
[--C-:B------:R-:W-:Y:S01]  /*2000*/  @!P1 IMAD.IADD R9, R9, 0x1, -R4.reuse ;  /* 0x0000000109099824 */ /* 0x100fe200078e0a04 */
        /* <DEDUP_REMOVED lines=8> */
[----:B------:R-:W-:Y:S01]  /*2090*/  @!P3 IMAD.IADD R15, R15, 0x1, -R4 ;  /* 0x000000010f0fb824 */ /* 0x000fe200078e0a04 */
[C---:B------:R-:W-:Y:S01]  /*20a0*/  ISETP.GT.U32.AND P3, PT, R4.reuse, R27, PT ;  /* 0x0000001b0400720c */ /* 0x040fe20003f64070 */
[----:B------:R-:W-:-:S02]  /*20b0*/  IMAD R37, R4, R12, R37 ;  /* 0x0000000c04257224 */ /* 0x000fc400078e0225 */
[--C-:B------:R-:W-:Y:S01]  /*20c0*/  @!P2 IMAD.IADD R19, R19, 0x1, -R4.reuse ;  /* 0x000000011313a824 */ /* 0x100fe200078e0a04 */
[C---:B------:R-:W-:Y:S01]  /*20d0*/  ISETP.GT.U32.AND P2, PT, R4.reuse, R33, PT ;  /* 0x000000210400720c */ /* 0x040fe20003f44070 */
[----:B------:R-:W-:Y:S01]  /*20e0*/  @!P1 IMAD.IADD R21, R21, 0x1, -R4 ;  /* 0x0000000115159824 */ /* 0x000fe200078e0a04 */
[----:B------:R-:W-:Y:S01]  /*20f0*/  ISETP.GT.U32.AND P1, PT, R4, R35, PT ;  /* 0x000000230400720c */ /* 0x000fe20003f24070 */
[----:B------:R-:W-:-:S04]  /*2100*/  IMAD.HI.U32 R12, R5, R47, RZ ;  /* 0x0000002f050c7227 */ /* 0x000fc800078e00ff */
        /* <DEDUP_REMOVED lines=51> */
[----:B------:R-:W-:-:S04]  /*2440*/  IMAD.HI.U32 R12, R5, R67, RZ ;  /* 0x00000043050c7227 */ /* 0x000fc800078e00ff */
[----:B------:R-:W-:Y:S02]  /*2450*/  IMAD.MOV R12, RZ, RZ, -R12 ;  /* 0x000000ffff0c7224 */ /* 0x000fe400078e0a0c */
        /* <DEDUP_REMOVED lines=8> */
[----:B------:R-:W-:-:S02]  /*24e0*/  IMAD R67, R4, R12, R67 ;  /* 0x0000000c04437224 */ /* 0x000fc400078e0243 */
        /* <DEDUP_REMOVED lines=36> */
[----:B------:R-:W-:Y:S01]  /*2730*/  ISETP.GT.U32.AND P6, PT, R4, R57, PT ;  /* 0x000000390400720c */ /* 0x000fe20003fc4070 */
[----:B------:R-:W-:-:S02]  /*2740*/  @!P4 IMAD.IADD R81, R81, 0x1, -R4 ;  /* 0x000000015151c824 */ /* 0x000fc400078e0a04 */
[----:B------:R-:W-:Y:S01]  /*2750*/  @!P3 IMAD.IADD R59, R59, 0x1, -R4 ;  /* 0x000000013b3bb824 */ /* 0x000fe200078e0a04 */
[C---:B------:R-:W-:Y:S01]  /*2760*/  ISETP.GT.U32.AND P4, PT, R4.reuse, R69, PT ;  /* 0x000000450400720c */ /* 0x040fe20003f84070 */
[----:B------:R-:W-:Y:S01]  /*2770*/  IMAD.HI.U32 R12, R5, R87, RZ ;  /* 0x00000057050c7227 */ /* 0x000fe200078e00ff */
[----:B------:R-:W-:-:S03]  /*2780*/  ISETP.GT.U32.AND P3, PT, R4, R71, PT ;  /* 0x000000470400720c */ /* 0x000fc60003f64070 */
        /* <DEDUP_REMOVED lines=20> */
[--C-:B------:R-:W-:Y:S01]  /*28d0*/  @!P2 IMAD.IADD R79, R79, 0x1, -R4.reuse ;  /* 0x000000014f4fa824 */ /* 0x100fe200078e0a04 */
[C---:B------:R-:W-:Y:S01]  /*28e0*/  ISETP.GT.U32.AND P2, PT, R4.reuse, R93, PT ;  /* 0x0000005d0400720c */ /* 0x040fe20003f44070 */
[----:B------:R-:W-:Y:S01]  /*28f0*/  @!P0 IMAD.IADD R81, R81, 0x1, -R4 ;  /* 0x0000000151518824 */ /* 0x000fe200078e0a04 */
[C---:B------:R-:W-:Y:S01]  /*2900*/  ISETP.GT.U32.AND P0, PT, R4.reuse, R95, PT ;  /* 0x0000005f0400720c */ /* 0x040fe20003f04070 */
[----:B------:R-:W-:-:S02]  /*2910*/  IMAD R97, R4, R12, R97 ;  /* 0x0000000c04617224 */ /* 0x000fc400078e0261 */
[----:B------:R-:W-:Y:S01]  /*2920*/  @!P5 IMAD.IADD R89, R89, 0x1, -R4 ;  /* 0x000000015959d824 */ /* 0x000fe200078e0a04 */
[----:B------:R-:W-:Y:S01]  /*2930*/  ISETP.GT.U32.AND P5, PT, R4, R103, PT ;  /* 0x000000670400720c */ /* 0x000fe20003fa4070 */
[----:B------:R-:W-:-:S04]  /*2940*/  IMAD.HI.U32 R12, R5, R107, RZ ;  /* 0x0000006b050c7227 */ /* 0x000fc800078e00ff */
[----:B------:R-:W-:Y:S01]  /*2950*/  @!P6 IMAD.IADD R73, R73, 0x1, -R4 ;  /* 0x000000014949e824 */ /* 0x000fe200078e0a04 */
[C---:B------:R-:W-:Y:S01]  /*2960*/  ISETP.GT.U32.AND P6, PT, R4.reuse, R87, PT ;  /* 0x000000570400720c */ /* 0x040fe20003fc4070 */
[----:B------:R-:W-:Y:S02]  /*2970*/  IMAD.MOV R12, RZ, RZ, -R12 ;  /* 0x000000ffff0c7224 */ /* 0x000fe400078e0a0c */
[--C-:B------:R-:W-:Y:S01]  /*2980*/  @!P4 IMAD.IADD R83, R83, 0x1, -R4.reuse ;  /* 0x000000015353c824 */ /* 0x100fe200078e0a04 */
[C---:B------:R-:W-:Y:S01]  /*2990*/  ISETP.GT.U32.AND P4, PT, R4.reuse, R97, PT ;  /* 0x000000610400720c */ /* 0x040fe20003f84070 */
        /* <DEDUP_REMOVED lines=26> */
[----:B------:R-:W-:-:S04]  /*2b40*/  IMAD.HI.U32 R12, R5, R119, RZ ;  /* 0x00000077050c7227 */ /* 0x000fc800078e00ff */
[----:B------:R-:W-:Y:S01]  /*2b50*/  @!P6 IMAD.IADD R101, R101, 0x1, -R4 ;  /* 0x000000016565e824 */ /* 0x000fe200078e0a04 */
[C---:B------:R-:W-:Y:S01]  /*2b60*/  ISETP.GT.U32.AND P6, PT, R4.reuse, R89, PT ;  /* 0x000000590400720c */ /* 0x040fe20003fc4070 */
[----:B------:R-:W-:Y:S02]  /*2b70*/  IMAD.MOV R8, RZ, RZ, -R8 ;  /* 0x000000ffff087224 */ /* 0x000fe400078e0a08 */
[----:B------:R-:W-:Y:S02]  /*2b80*/  IMAD.MOV R12, RZ, RZ, -R12 ;  /* 0x000000ffff0c7224 */ /* 0x000fe400078e0a0c */
[--C-:B------:R-:W-:Y:S01]  /*2b90*/  @!P4 IMAD.IADD R85, R85, 0x1, -R4.reuse ;  /* 0x000000015555c824 */ /* 0x100fe200078e0a04 */
[C---:B------:R-:W-:Y:S01]  /*2ba0*/  ISETP.GT.U32.AND P4, PT, R4.reuse, R101, PT ;  /* 0x000000650400720c */ /* 0x040fe20003f84070 */
[----:B------:R-:W-:Y:S01]  /*2bb0*/  @!P3 IMAD.IADD R87, R87, 0x1, -R4 ;  /* 0x000000015757b824 */ /* 0x000fe200078e0a04 */
[C---:B------:R-:W-:Y:S01]  /*2bc0*/  ISETP.GT.U32.AND P3, PT, R4.reuse, R99, PT ;  /* 0x000000630400720c */ /* 0x040fe20003f64070 */
[----:B------:R-:W-:-:S02]  /*2bd0*/  IMAD R121, R4, R8, R121 ;  /* 0x0000000804797224 */ /* 0x000fc400078e0279 */
[----:B------:R-:W-:Y:S02]  /*2be0*/  IMAD R119, R4, R12, R119 ;  /* 0x0000000c04777224 */ /* 0x000fe400078e0277 */
[----:B------:R-:W-:-:S04]  /*2bf0*/  IMAD.HI.U32 R8, R5, R125, RZ ;  /* 0x0000007d05087227 */ /* 0x000fc800078e00ff */
[----:B------:R-:W-:-:S04]  /*2c00*/  IMAD.HI.U32 R10, R5, R127, RZ ;  /* 0x0000007f050a7227 */ /* 0x000fc800078e00ff */
[--C-:B------:R-:W-:Y:S01]  /*2c10*/  @!P1 IMAD.IADD R93, R93, 0x1, -R4.reuse ;  /* 0x000000015d5d9824 */ /* 0x100fe200078e0a04 */
[C---:B------:R-:W-:Y:S01]  /*2c20*/  ISETP.GT.U32.AND P1, PT, R4.reuse, R105, PT ;  /* 0x000000690400720c */ /* 0x040fe20003f24070 */
[--C-:B------:R-:W-:Y:S01]  /*2c30*/  @!P0 IMAD.IADD R95, R95, 0x1, -R4.reuse ;  /* 0x000000015f5f8824 */ /* 0x100fe200078e0a04 */
[C---:B------:R-:W-:Y:S01]  /*2c40*/  ISETP.GT.U32.AND P0, PT, R4.reuse, R111, PT ;  /* 0x0000006f0400720c */ /* 0x040fe20003f04070 */
[----:B------:R-:W-:Y:S01]  /*2c50*/  @!P2 IMAD.IADD R97, R97, 0x1, -R4 ;  /* 0x000000016161a824 */ /* 0x000fe200078e0a04 */
[C---:B------:R-:W-:Y:S01]  /*2c60*/  ISETP.GT.U32.AND P2, PT, R4.reuse, R113, PT ;  /* 0x000000710400720c */ /* 0x040fe20003f44070 */
[----:B------:R-:W-:Y:S02]  /*2c70*/  IMAD.MOV R12, RZ, RZ, -R8 ;  /* 0x000000ffff0c7224 */ /* 0x000fe400078e0a08 */
[----:B------:R-:W-:Y:S02]  /*2c80*/  IMAD.MOV R14, RZ, RZ, -R10 ;  /* 0x000000ffff0e7224 */ /* 0x000fe400078e0a0a */
[----:B------:R-:W-:Y:S01]  /*2c90*/  @!P5 IMAD.IADD R103, R103, 0x1, -R4 ;  /* 0x000000016767d824 */ /* 0x000fe200078e0a04 */
[----:B------:R-:W-:Y:S01]  /*2ca0*/  ISETP.GT.U32.AND P5, PT, R4, R119, PT ;  /* 0x000000770400720c */ /* 0x000fe20003fa4070 */
[----:B------:R-:W-:-:S04]  /*2cb0*/  IMAD.HI.U32 R8, R5, R129, RZ ;  /* 0x0000008105087227 */ /* 0x000fc800078e00ff */
[----:B------:R-:W-:-:S04]  /*2cc0*/  IMAD.HI.U32 R10, R5, R131, RZ ;  /* 0x00000083050a7227 */ /* 0x000fc800078e00ff */
[----:B------:R-:W-:-:S04]  /*2cd0*/  IMAD.HI.U32 R5, R5, R133, RZ ;  /* 0x0000008505057227 */ /* 0x000fc800078e00ff */
[----:B------:R-:W-:Y:S02]  /*2ce0*/  IMAD.MOV R5, RZ, RZ, -R5 ;  /* 0x000000ffff057224 */ /* 0x000fe400078e0a05 */
[--C-:B------:R-:W-:Y:S01]  /*2cf0*/  @!P3 IMAD.IADD R99, R99, 0x1, -R4.reuse ;  /* 0x000000016363b824 */ /* 0x100fe200078e0a04 */
[C---:B------:R-:W-:Y:S01]  /*2d00*/  ISETP.GT.U32.AND P3, PT, R4.reuse, R115, PT ;  /* 0x000000730400720c */ /* 0x040fe20003f64070 */
[--C-:B------:R-:W-:Y:S01]  /*2d10*/  @!P4 IMAD.IADD R101, R101, 0x1, -R4.reuse ;  /* 0x000000016565c824 */ /* 0x100fe200078e0a04 */
[C---:B------:R-:W-:Y:S01]  /*2d20*/  ISETP.GT.U32.AND P4, PT, R4.reuse, R117, PT ;  /* 0x000000750400720c */ /* 0x040fe20003f84070 */
[C---:B------:R-:W-:Y:S02]  /*2d30*/  IMAD R125, R4.reuse, R12, R125 ;  /* 0x0000000c047d7224 */ /* 0x040fe400078e027d */
[C---:B------:R-:W-:Y:S02]  /*2d40*/  IMAD R127, R4.reuse, R14, R127 ;  /* 0x0000000e047f7224 */ /* 0x040fe400078e027f */
[----:B------:R-:W-:Y:S01]  /*2d50*/  @!P6 IMAD.IADD R89, R89, 0x1, -R4 ;  /* 0x000000015959e824 */ /* 0x000fe200078e0a04 */
[C---:B------:R-:W-:Y:S01]  /*2d60*/  ISETP.GT.U32.AND P6, PT, R4.reuse, R107, PT ;  /* 0x0000006b0400720c */ /* 0x040fe20003fc4070 */
[C---:B------:R-:W-:Y:S01]  /*2d70*/  IMAD R133, R4.reuse, R5, R133 ;  /* 0x0000000504857224 */ /* 0x040fe200078e0285 */
[----:B------:R-:W-:Y:S01]  /*2d80*/  SHF.R.S32.HI R5, RZ, 0x1f, R28 ;  /* 0x0000001fff057819 */ /* 0x000fe2000001141c */
[----:B------:R-:W-:Y:S01]  /*2d90*/  @!P1 IMAD.IADD R105, R105, 0x1, -R4 ;  /* 0x0000000169699824 */ /* 0x000fe200078e0a04 */
[----:B------:R-:W-:Y:S01]  /*2da0*/  ISETP.GT.U32.AND P1, PT, R4, R121, PT ;  /* 0x000000790400720c */ /* 0x000fe20003f24070 */
[----:B------:R-:W-:Y:S01]  /*2db0*/  IMAD.HI.U32 R6, R6, R163, RZ ;  /* 0x000000a306067227 */ /* 0x000fe200078e00ff */
[----:B------:R-:W-:-:S03]  /*2dc0*/  LEA.HI R28, R5, R28, RZ, 0x5 ;  /* 0x0000001c051c7211 */ /* 0x000fc600078f28ff */
        /* <DEDUP_REMOVED lines=8> */
[----:B------:R-:W-:-:S02]  /*2e50*/  IMAD.MOV R6, RZ, RZ, -R6 ;  /* 0x000000ffff067224 */ /* 0x000fc400078e0a06 */
[C---:B------:R-:W-:Y:S02]  /*2e60*/  IMAD R129, R4.reuse, R8, R129 ;  /* 0x0000000804817224 */ /* 0x040fe400078e0281 */
[C---:B------:R-:W-:Y:S02]  /*2e70*/  IMAD R131, R4.reuse, R10, R131 ;  /* 0x0000000a04837224 */ /* 0x040fe400078e0283 */
[----:B------:R-:W-:Y:S02]  /*2e80*/  IMAD R163, R3, R6, R163 ;  /* 0x0000000603a37224 */ /* 0x000fe400078e02a3 */
        /* <DEDUP_REMOVED lines=20> */
[----:B------:R-:W-:-:S02]  /*2fd0*/  @!P1 IMAD.IADD R163, R163, 0x1, -R3 ;  /* 0x00000001a3a39824 */ /* 0x000fc400078e0a03 */
        /* <DEDUP_REMOVED lines=10> */
[----:B------:R-:W-:Y:S01]  /*3080*/  @!P6 IMAD.IADD R111, R111, 0x1, -R4 ;  /* 0x000000016f6fe824 */ /* 0x000fe200078e0a04 */
[----:B------:R-:W-:-:S02]  /*3090*/  ISETP.GT.U32.AND P4, PT, R4, R131, PT ;  /* 0x000000830400720c */ /* 0x000fc40003f84070 */
[----:B------:R-:W-:Y:S01]  /*30a0*/  ISETP.GT.U32.AND P6, PT, R4, R133, PT ;  /* 0x000000850400720c */ /* 0x000fe20003fc4070 */
[--C-:B------:R-:W-:Y:S01]  /*30b0*/  @!P1 IMAD.IADD R123, R123, 0x1, -R4.reuse ;  /* 0x000000017b7b9824 */ /* 0x100fe200078e0a04 */
[----:B------:R-:W-:Y:S01]  /*30c0*/  ISETP.GE.AND P1, PT, R175, RZ, PT ;  /* 0x000000ffaf00720c */ /* 0x000fe20003f26270 */
[--C-:B------:R-:W-:Y:S01]  /*30d0*/  @!P0 IMAD.IADD R125, R125, 0x1, -R4.reuse ;  /* 0x000000017d7d8824 */ /* 0x100fe200078e0a04 */
[----:B------:R-:W-:Y:S01]  /*30e0*/  ISETP.GE.AND P0, PT, R174, RZ, PT ;  /* 0x000000ffae00720c */ /* 0x000fe20003f06270 */
[--C-:B------:R-:W-:Y:S01]  /*30f0*/  @!P2 IMAD.IADD R127, R127, 0x1, -R4.reuse ;  /* 0x000000017f7fa824 */ /* 0x100fe200078e0a04 */
[----:B------:R-:W-:Y:S01]  /*3100*/  ISETP.GE.AND P2, PT, R173, RZ, PT ;  /* 0x000000ffad00720c */ /* 0x000fe20003f46270 */
[----:B------:R-:W-:Y:S01]  /*3110*/  @!P5 IMAD.IADD R163, R163, 0x1, -R3 ;  /* 0x00000001a3a3d824 */ /* 0x000fe200078e0a03 */
[----:B------:R-:W-:Y:S01]  /*3120*/  ISETP.GE.AND P5, PT, R172, RZ, PT ;  /* 0x000000ffac00720c */ /* 0x000fe20003fa6270 */
[--C-:B------:R-:W-:Y:S01]  /*3130*/  @!P3 IMAD.IADD R129, R129, 0x1, -R4.reuse ;  /* 0x000000018181b824 */ /* 0x100fe200078e0a04 */
[----:B------:R-:W-:Y:S01]  /*3140*/  ISETP.GE.AND P3, PT, R170, RZ, PT ;  /* 0x000000ffaa00720c */ /* 0x000fe20003f66270 */
[--C-:B------:R-:W-:Y:S01]  /*3150*/  @!P4 IMAD.IADD R131, R131, 0x1, -R4.reuse ;  /* 0x000000018383c824 */ /* 0x100fe200078e0a04 */
[----:B------:R-:W-:Y:S01]  /*3160*/  ISETP.GE.AND P4, PT, R171, RZ, PT ;  /* 0x000000ffab00720c */ /* 0x000fe20003f86270 */
[----:B------:R-:W-:Y:S01]  /*3170*/  @!P6 IMAD.IADD R133, R133, 0x1, -R4 ;  /* 0x000000018585e824 */ /* 0x000fe200078e0a04 */
[----:B------:R-:W-:Y:S01]  /*3180*/  LOP3.LUT R4, RZ, R109, RZ, 0x33, !PT ;  /* 0x0000006dff047212 */ /* 0x000fe200078e33ff */
[----:B------:R-:W-:Y:S01]  /*3190*/  @!P1 IMAD.MOV R7, RZ, RZ, -R7 ;  /* 0x000000ffff079224 */ /* 0x000fe200078e0a07 */
[----:B------:R-:W-:Y:S01]  /*31a0*/  ISETP.GE.AND P1, PT, R169, RZ, PT ;  /* 0x000000ffa900720c */ /* 0x000fe20003f26270 */
        /* <DEDUP_REMOVED lines=9> */
[----:B------:R-:W-:-:S02]  /*3240*/  ISETP.GE.AND P4, PT, R164, RZ, PT ;  /* 0x000000ffa400720c */ /* 0x000fc40003f86270 */
[----:B------:R-:W-:Y:S01]  /*3250*/  ISETP.NE.AND P6, PT, R108, RZ, PT ;  /* 0x000000ff6c00720c */ /* 0x000fe20003fc5270 */
        /* <DEDUP_REMOVED lines=11> */
[----:B------:R-:W-:-:S03]  /*3310*/  ISETP.GE.AND P4, PT, R157, RZ, PT ;  /* 0x000000ff9d00720c */ /* 0x000fc60003f86270 */
        /* <DEDUP_REMOVED lines=93> */
[----:B------:R-:W-:Y:S01]  /*38f0*/  ISETP.NE.AND P3, PT, R109, RZ, PT ;  /* 0x000000ff6d00720c */ /* 0x000fe20003f65270 */
[----:B------:R-:W-:Y:S01]  /*3900*/  @!P4 IMAD.MOV R125, RZ, RZ, -R125 ;  /* 0x000000ffff7dc224 */ /* 0x000fe200078e0a7d */
[----:B------:R-:W-:-:S02]  /*3910*/  ISETP.GE.AND P4, PT, R16, RZ, PT ;  /* 0x000000ff1000720c */ /* 0x000fc40003f86270 */
[C---:B------:R-:W-:Y:S01]  /*3920*/  SEL R9, R4.reuse, R9, !P3 ;  /* 0x0000000904097207 */ /* 0x040fe20005800000 */
[----:B------:R-:W-:Y:S01]  /*3930*/  @!P1 IMAD.MOV R129, RZ, RZ, -R129 ;  /* 0x000000ffff819224 */ /* 0x000fe200078e0a81 */
[C---:B------:R-:W-:Y:S01]  /*3940*/  SEL R7, R4.reuse, R7, !P3 ;  /* 0x0000000704077207 */ /* 0x040fe20005800000 */
[----:B------:R-:W-:Y:S01]  /*3950*/  @!P0 IMAD.MOV R131, RZ, RZ, -R131 ;  /* 0x000000ffff838224 */ /* 0x000fe200078e0a83 */
[C---:B------:R-:W-:Y:S01]  /*3960*/  SEL R11, R4.reuse, R11, !P3 ;  /* 0x0000000b040b7207 */ /* 0x040fe20005800000 */
[----:B------:R-:W-:Y:S01]  /*3970*/  @!P2 IMAD.MOV R133, RZ, RZ, -R133 ;  /* 0x000000ffff85a224 */ /* 0x000fe200078e0a85 */
[C---:B------:R-:W-:Y:S01]  /*3980*/  SEL R13, R4.reuse, R13, !P3 ;  /* 0x0000000d040d7207 */ /* 0x040fe20005800000 */
[----:B------:R-:W-:Y:S01]  /*3990*/  @!P5 IMAD.MOV R135, RZ, RZ, -R135 ;  /* 0x000000ffff87d224 */ /* 0x000fe200078e0a87 */
[C---:B------:R-:W-:Y:S01]  /*39a0*/  SEL R15, R4.reuse, R15, !P3 ;  /* 0x0000000f040f7207 */ /* 0x040fe20005800000 */
[----:B------:R-:W-:Y:S01]  /*39b0*/  IMAD R3, R9, UR4, RZ ;  /* 0x0000000409037c24 */ /* 0x000fe2000f8e02ff */
[C---:B------:R-:W-:Y:S01]  /*39c0*/  SEL R17, R4.reuse, R17, !P3 ;  /* 0x0000001104117207 */ /* 0x040fe20005800000 */
[----:B------:R-:W-:Y:S01]  /*39d0*/  IMAD R7, R7, UR4, RZ ;  /* 0x0000000407077c24 */ /* 0x000fe2000f8e02ff */
[C---:B------:R-:W-:Y:S01]  /*39e0*/  SEL R19, R4.reuse, R19, !P3 ;  /* 0x0000001304137207 */ /* 0x040fe20005800000 */
[----:B------:R-:W-:Y:S01]  /*39f0*/  IMAD R5, R11, UR4, RZ ;  /* 0x000000040b057c24 */ /* 0x000fe2000f8e02ff */
[C---:B------:R-:W-:Y:S01]  /*3a00*/  SEL R21, R4.reuse, R21, !P3 ;  /* 0x0000001504157207 */ /* 0x040fe20005800000 */
[----:B------:R-:W-:Y:S01]  /*3a10*/  IMAD R6, R13, UR4, RZ ;  /* 0x000000040d067c24 */ /* 0x000fe2000f8e02ff */
        /* <DEDUP_REMOVED lines=9> */
[----:B0-----:R-:W-:Y:S01]  /*3ab0*/  IMAD R16, R23, UR4, RZ ;  /* 0x0000000417107c24 */ /* 0x001fe2000f8e02ff */
        /* <DEDUP_REMOVED lines=70> */
[----:B------:R-:W-:Y:S01]  /*3f20*/  SEL R249, R4, R103, !P3 ;  /* 0x0000006704f97207 */ /* 0x000fe20005800000 */
        /* <DEDUP_REMOVED lines=29> */
[----:B------:R-:W-:Y:S01]  /*4100*/  SEL R4, R4, R135, !P3 ;  /* 0x0000008704047207 */ /* 0x000fe20005800000 */
[----:B------:R-:W-:Y:S01]  /*4110*/  IMAD R31, R131, UR4, RZ ;  /* 0x00000004831f7c24 */ /* 0x000fe2000f8e02ff */
[----:B------:R-:W-:Y:S01]  /*4120*/  @!P6 LOP3.LUT R163, RZ, R108, RZ, 0x33, !PT ;  /* 0x0000006cffa3e212 */ /* 0x000fe200078e33ff */
[----:B------:R-:W-:Y:S01]  /*4130*/  IMAD R108, R39, UR4, RZ ;  /* 0x00000004276c7c24 */ /* 0x000fe2000f8e02ff */
[----:B------:R-:W-:Y:S01]  /*4140*/  SHF.R.S32.HI R11, RZ, 0x1f, R3 ;  /* 0x0000001fff0b7819 */ /* 0x000fe20000011403 */
[----:B------:R-:W-:Y:S01]  /*4150*/  IMAD R29, R4, UR4, RZ ;  /* 0x00000004041d7c24 */ /* 0x000fe2000f8e02ff */
[----:B------:R-:W-:Y:S01]  /*4160*/  IADD3 R3, P6, R3, UR10, RZ ;  /* 0x0000000a03037c10 */ /* 0x000fe2000ffde0ff */
        /* <DEDUP_REMOVED lines=8> */
[----:B------:R-:W-:Y:S01]  /*41f0*/  ULDC UR4, c[0x0][0x23c] ;  /* 0x00008f0000047ab9 */ /* 0x000fe20000000800 */
[----:B------:R-:W-:-:S02]  /*4200*/  SHF.R.S32.HI R15, RZ, 0x1f, R6 ;  /* 0x0000001fff0f7819 */ /* 0x000fc40000011406 */
[----:B------:R-:W-:Y:S02]  /*4210*/  CS2R R104, SRZ ;  /* 0x0000000000687805 */ /* 0x000fe4000001ff00 */
[----:B------:R-:W-:Y:S02]  /*4220*/  IADD3 R5, P3, R6, UR10, RZ ;  /* 0x0000000a06057c10 */ /* 0x000fe4000ff7e0ff */
[----:B------:R-:W-:Y:S02]  /*4230*/  CS2R R106, SRZ ;  /* 0x00000000006a7805 */ /* 0x000fe4000001ff00 */
[----:B------:R-:W-:Y:S02]  /*4240*/  SHF.R.S32.HI R17, RZ, 0x1f, R8 ;  /* 0x0000001fff117819 */ /* 0x000fe40000011408 */
[----:B------:R-:W-:Y:S02]  /*4250*/  CS2R R100, SRZ ;  /* 0x0000000000647805 */ /* 0x000fe4000001ff00 */
[----:B------:R-:W-:-:S02]  /*4260*/  IADD3 R6, P2, R8, UR10, RZ ;  /* 0x0000000a08067c10 */ /* 0x000fc4000ff5e0ff */
[----:B------:R-:W-:Y:S02]  /*4270*/  CS2R R102, SRZ ;  /* 0x0000000000667805 */ /* 0x000fe4000001ff00 */
[----:B------:R-:W-:Y:S02]  /*4280*/  SHF.R.S32.HI R21, RZ, 0x1f, R12 ;  /* 0x0000001fff157819 */ /* 0x000fe4000001140c */
[----:B------:R-:W-:Y:S02]  /*4290*/  CS2R R96, SRZ ;  /* 0x0000000000607805 */ /* 0x000fe4000001ff00 */
[----:B------:R-:W-:Y:S02]  /*42a0*/  IADD3 R8, P0, R12, UR10, RZ ;  /* 0x0000000a0c087c10 */ /* 0x000fe4000ff1e0ff */
[----:B------:R-:W-:Y:S02]  /*42b0*/  CS2R R98, SRZ ;  /* 0x0000000000627805 */ /* 0x000fe4000001ff00 */
[----:B------:R-:W-:-:S02]  /*42c0*/  IADD3.X R11, R11, UR11, RZ, P6, !PT ;  /* 0x0000000b0b0b7c10 */ /* 0x000fc4000b7fe4ff */
        /* <DEDUP_REMOVED lines=11> */
[----:B------:R-:W-:-:S02]  /*4380*/  SHF.R.S32.HI R23, RZ, 0x1f, R14 ;  /* 0x0000001fff177819 */ /* 0x000fc4000001140e */
[----:B------:R-:W-:Y:S02]  /*4390*/  CS2R R80, SRZ ;  /* 0x0000000000507805 */ /* 0x000fe4000001ff00 */
[----:B------:R-:W-:Y:S02]  /*43a0*/  IADD3 R10, P4, R14, UR10, RZ ;  /* 0x0000000a0e0a7c10 */ /* 0x000fe4000ff9e0ff */
[----:B------:R-:W-:Y:S02]  /*43b0*/  CS2R R82, SRZ ;  /* 0x0000000000527805 */ /* 0x000fe4000001ff00 */
[----:B------:R-:W-:Y:S02]  /*43c0*/  IADD3.X R13, R13, UR11, RZ, P5, !PT ;  /* 0x0000000b0d0d7c10 */ /* 0x000fe4000affe4ff */
        /* <DEDUP_REMOVED lines=11> */
[----:B------:R-:W-:Y:S01]  /*4480*/  IADD3.X R21, R21, UR11, RZ, P0, !PT ;  /* 0x0000000b15157c10 */ /* 0x000fe200087fe4ff */
[----:B------:R-:W-:Y:S01]  /*4490*/  IMAD R165, R165, UR4, RZ ;  /* 0x00000004a5a57c24 */ /* 0x000fe2000f8e02ff */
[----:B------:R-:W-:Y:S01]  /*44a0*/  SHF.R.S32.HI R119, RZ, 0x1f, R26 ;  /* 0x0000001fff777819 */ /* 0x000fe2000001141a */
[----:B------:R-:W-:Y:S01]  /*44b0*/  USHF.L.U32 UR4, UR4, 0x5, URZ ;  /* 0x0000000504047899 */ /* 0x000fe2000800063f */
[----:B------:R-:W-:-:S02]  /*44c0*/  IADD3 R22, P0, R26, UR10, RZ ;  /* 0x0000000a1a167c10 */ /* 0x000fc4000ff1e0ff */
[----:B------:R-:W-:Y:S02]  /*44d0*/  IADD3.X R25, R25, UR11, RZ, P6, !PT ;  /* 0x0000000b19197c10 */ /* 0x000fe4000b7fe4ff */
[----:B------:R-:W-:Y:S02]  /*44e0*/  SHF.R.S32.HI R127, RZ, 0x1f, R46 ;  /* 0x0000001fff7f7819 */ /* 0x000fe4000001142e */
[----:B------:R-:W-:Y:S02]  /*44f0*/  IADD3 R26, P6, R46, UR10, RZ ;  /* 0x0000000a2e1a7c10 */ /* 0x000fe4000ffde0ff */
[----:B------:R-:W-:Y:S02]  /*4500*/  SHF.R.S32.HI R129, RZ, 0x1f, R108 ;  /* 0x0000001fff817819 */ /* 0x000fe4000001146c */
[----:B------:R-:W-:Y:S02]  /*4510*/  IADD3.X R127, R127, UR11, RZ, P6, !PT ;  /* 0x0000000b7f7f7c10 */ /* 0x000fe4000b7fe4ff */
[----:B------:R-:W-:-:S02]  /*4520*/  IADD3.X R27, R27, UR11, RZ, P5, !PT ;  /* 0x0000000b1b1b7c10 */ /* 0x000fc4000affe4ff */
[----:B------:R-:W-:Y:S02]  /*4530*/  SHF.R.S32.HI R140, RZ, 0x1f, R51 ;  /* 0x0000001fff8c7819 */ /* 0x000fe40000011433 */
[----:B------:R-:W-:Y:S02]  /*4540*/  IADD3 R128, P6, R51, UR10, RZ ;  /* 0x0000000a33807c10 */ /* 0x000fe4000ffde0ff */
[----:B------:R-:W-:Y:S02]  /*4550*/  CS2R R50, SRZ ;  /* 0x0000000000327805 */ /* 0x000fe4000001ff00 */
[----:B------:R-:W-:Y:S02]  /*4560*/  IADD3.X R15, R15, UR11, RZ, P3, !PT ;  /* 0x0000000b0f0f7c10 */ /* 0x000fe40009ffe4ff */
[----:B------:R-:W-:Y:S02]  /*4570*/  IADD3 R108, P5, R108, UR10, RZ ;  /* 0x0000000a6c6c7c10 */ /* 0x000fe4000ffbe0ff */
[----:B------:R-:W-:-:S02]  /*4580*/  SHF.R.S32.HI R109, RZ, 0x1f, R20 ;  /* 0x0000001fff6d7819 */ /* 0x000fc40000011414 */
[----:B------:R-:W-:Y:S02]  /*4590*/  IADD3 R16, P3, R20, UR10, RZ ;  /* 0x0000000a14107c10 */ /* 0x000fe4000ff7e0ff */
[----:B------:R-:W-:Y:S02]  /*45a0*/  IADD3.X R140, R140, UR11, RZ, P6, !PT ;  /* 0x0000000b8c8c7c10 */ /* 0x000fe4000b7fe4ff */
[----:B------:R-:W-:Y:S02]  /*45b0*/  IADD3.X R129, R129, UR11, RZ, P5, !PT ;  /* 0x0000000b81817c10 */ /* 0x000fe4000affe4ff */
[----:B------:R-:W-:Y:S02]  /*45c0*/  SHF.R.S32.HI R168, RZ, 0x1f, R65 ;  /* 0x0000001fffa87819 */ /* 0x000fe40000011441 */
[----:B------:R-:W-:Y:S02]  /*45d0*/  IADD3 R169, P6, R65, UR10, RZ ;  /* 0x0000000a41a97c10 */ /* 0x000fe4000ffde0ff */
[----:B------:R-:W-:-:S02]  /*45e0*/  CS2R R64, SRZ ;  /* 0x0000000000407805 */ /* 0x000fc4000001ff00 */
[----:B------:R-:W-:Y:S02]  /*45f0*/  SHF.R.S32.HI R131, RZ, 0x1f, R110 ;  /* 0x0000001fff837819 */ /* 0x000fe4000001146e */
[----:B------:R-:W-:Y:S02]  /*4600*/  IADD3.X R109, R109, UR11, RZ, P3, !PT ;  /* 0x0000000b6d6d7c10 */ /* 0x000fe40009ffe4ff */
[----:B------:R-:W-:Y:S02]  /*4610*/  SHF.R.S32.HI R141, RZ, 0x1f, R53 ;  /* 0x0000001fff8d7819 */ /* 0x000fe40000011435 */
[----:B------:R-:W-:Y:S02]  /*4620*/  IADD3 R130, P5, R53, UR10, RZ ;  /* 0x0000000a35827c10 */ /* 0x000fe4000ffbe0ff */
[----:B------:R-:W-:Y:S02]  /*4630*/  CS2R R52, SRZ ;  /* 0x0000000000347805 */ /* 0x000fe4000001ff00 */
[----:B------:R-:W-:-:S02]  /*4640*/  IADD3 R110, P3, R110, UR10, RZ ;  /* 0x0000000a6e6e7c10 */ /* 0x000fc4000ff7e0ff */
[----:B------:R-:W-:Y:S02]  /*4650*/  SHF.R.S32.HI R182, RZ, 0x1f, R183 ;  /* 0x0000001fffb67819 */ /* 0x000fe400000114b7 */
[----:B------:R-:W-:Y:S02]  /*4660*/  IADD3.X R168, R168, UR11, RZ, P6, !PT ;  /* 0x0000000ba8a87c10 */ /* 0x000fe4000b7fe4ff */
[----:B------:R-:W-:Y:S02]  /*4670*/  IADD3.X R141, R141, UR11, RZ, P5, !PT ;  /* 0x0000000b8d8d7c10 */ /* 0x000fe4000affe4ff */
[----:B------:R-:W-:Y:S02]  /*4680*/  IADD3 R183, P6, R183, UR10, RZ ;  /* 0x0000000ab7b77c10 */ /* 0x000fe4000ffde0ff */
[----:B------:R-:W-:Y:S02]  /*4690*/  IADD3.X R131, R131, UR11, RZ, P3, !PT ;  /* 0x0000000b83837c10 */ /* 0x000fe40009ffe4ff */
[----:B------:R-:W-:-:S02]  /*46a0*/  SHF.R.S32.HI R170, RZ, 0x1f, R67 ;  /* 0x0000001fffaa7819 */ /* 0x000fc40000011443 */
[----:B------:R-:W-:Y:S02]  /*46b0*/  IADD3 R171, P5, R67, UR10, RZ ;  /* 0x0000000a43ab7c10 */ /* 0x000fe4000ffbe0ff */
[----:B------:R-:W-:Y:S02]  /*46c0*/  CS2R R66, SRZ ;  /* 0x0000000000427805 */ /* 0x000fe4000001ff00 */
[----:B------:R-:W-:Y:S02]  /*46d0*/  IADD3.X R111, R111, UR11, RZ, P2, !PT ;  /* 0x0000000b6f6f7c10 */ /* 0x000fe400097fe4ff */
[----:B------:R-:W-:Y:S02]  /*46e0*/  SHF.R.S32.HI R142, RZ, 0x1f, R55 ;  /* 0x0000001fff8e7819 */ /* 0x000fe40000011437 */
[----:B------:R-:W-:Y:S02]  /*46f0*/  IADD3 R132, P3, R55, UR10, RZ ;  /* 0x0000000a37847c10 */ /* 0x000fe4000ff7e0ff */
[----:B------:R-:W-:-:S02]  /*4700*/  CS2R R54, SRZ ;  /* 0x0000000000367805 */ /* 0x000fc4000001ff00 */
[----:B------:R-:W-:Y:S02]  /*4710*/  IADD3.X R19, R19, UR11, RZ, P1, !PT ;  /* 0x0000000b13137c10 */ /* 0x000fe40008ffe4ff */
[----:B------:R-:W-:Y:S02]  /*4720*/  SHF.R.S32.HI R133, RZ, 0x1f, R43 ;  /* 0x0000001fff857819 */ /* 0x000fe4000001142b */
[----:B------:R-:W-:Y:S02]  /*4730*/  IADD3 R116, P2, R43, UR10, RZ ;  /* 0x0000000a2b747c10 */ /* 0x000fe4000ff5e0ff */
[----:B------:R-:W-:Y:S02]  /*4740*/  SHF.R.S32.HI R117, RZ, 0x1f, R24 ;  /* 0x0000001fff757819 */ /* 0x000fe40000011418 */
[----:B------:R-:W-:Y:S02]  /*4750*/  IADD3 R20, P1, R24, UR10, RZ ;  /* 0x0000000a18147c10 */ /* 0x000fe4000ff3e0ff */
[----:B------:R-:W-:-:S02]  /*4760*/  SHF.R.S32.HI R200, RZ, 0x1f, R201 ;  /* 0x0000001fffc87819 */ /* 0x000fc400000114c9 */
[----:B------:R-:W-:Y:S02]  /*4770*/  IADD3.X R182, R182, UR11, RZ, P6, !PT ;  /* 0x0000000bb6b67c10 */ /* 0x000fe4000b7fe4ff */
[----:B------:R-:W-:Y:S02]  /*4780*/  SHF.R.S32.HI R184, RZ, 0x1f, R185 ;  /* 0x0000001fffb87819 */ /* 0x000fe400000114b9 */
[----:B------:R-:W-:Y:S02]  /*4790*/  IADD3.X R170, R170, UR11, RZ, P5, !PT ;  /* 0x0000000baaaa7c10 */ /* 0x000fe4000affe4ff */
[----:B------:R-:W-:Y:S02]  /*47a0*/  IADD3 R201, P6, R201, UR10, RZ ;  /* 0x0000000ac9c97c10 */ /* 0x000fe4000ffde0ff */
[----:B------:R-:W-:Y:S02]  /*47b0*/  SHF.R.S32.HI R172, RZ, 0x1f, R173 ;  /* 0x0000001fffac7819 */ /* 0x000fe400000114ad */
[----:B------:R-:W-:-:S02]  /*47c0*/  IADD3.X R142, R142, UR11, RZ, P3, !PT ;  /* 0x0000000b8e8e7c10 */ /* 0x000fc40009ffe4ff */
[----:B------:R-:W-:Y:S02]  /*47d0*/  IADD3 R185, P5, R185, UR10, RZ ;  /* 0x0000000ab9b97c10 */ /* 0x000fe4000ffbe0ff */
[----:B------:R-:W-:Y:S02]  /*47e0*/  IADD3.X R133, R133, UR11, RZ, P2, !PT ;  /* 0x0000000b85857c10 */ /* 0x000fe400097fe4ff */
[----:B------:R-:W-:Y:S02]  /*47f0*/  IADD3 R173, P3, R173, UR10, RZ ;  /* 0x0000000aadad7c10 */ /* 0x000fe4000ff7e0ff */
[----:B------:R-:W-:Y:S02]  /*4800*/  IADD3.X R23, R23, UR11, RZ, P4, !PT ;  /* 0x0000000b17177c10 */ /* 0x000fe4000a7fe4ff */
[----:B------:R-:W-:Y:S02]  /*4810*/  IADD3.X R117, R117, UR11, RZ, P1, !PT ;  /* 0x0000000b75757c10 */ /* 0x000fe40008ffe4ff */
[----:B------:R-:W-:-:S02]  /*4820*/  SHF.R.S32.HI R143, RZ, 0x1f, R57 ;  /* 0x0000001fff8f7819 */ /* 0x000fc40000011439 */
[----:B------:R-:W-:Y:S02]  /*4830*/  IADD3 R134, P2, R57, UR10, RZ ;  /* 0x0000000a39867c10 */ /* 0x000fe4000ff5e0ff */
[----:B------:R-:W-:Y:S02]  /*4840*/  CS2R R56, SRZ ;  /* 0x0000000000387805 */ /* 0x000fe4000001ff00 */
[----:B------:R-:W-:Y:S02]  /*4850*/  SHF.R.S32.HI R125, RZ, 0x1f, R44 ;  /* 0x0000001fff7d7819 */ /* 0x000fe4000001142c */
[----:B------:R-:W-:Y:S02]  /*4860*/  IADD3 R24, P4, R44, UR10, RZ ;  /* 0x0000000a2c187c10 */ /* 0x000fe4000ff9e0ff */
[----:B------:R-:W-:Y:S02]  /*4870*/  SHF.R.S32.HI R135, RZ, 0x1f, R45 ;  /* 0x0000001fff877819 */ /* 0x000fe4000001142d */
[----:B------:R-:W-:-:S02]  /*4880*/  IADD3 R118, P1, R45, UR10, RZ ;  /* 0x0000000a2d767c10 */ /* 0x000fc4000ff3e0ff */
[----:B------:R-:W-:Y:S02]  /*4890*/  IADD3.X R200, R200, UR11, RZ, P6, !PT ;  /* 0x0000000bc8c87c10 */ /* 0x000fe4000b7fe4ff */
[----:B------:R-:W-:Y:S02]  /*48a0*/  SHF.R.S32.HI R205, RZ, 0x1f, R221 ;  /* 0x0000001fffcd7819 */ /* 0x000fe400000114dd */
[----:B------:R-:W-:Y:S02]  /*48b0*/  IADD3.X R184, R184, UR11, RZ, P5, !PT ;  /* 0x0000000bb8b87c10 */ /* 0x000fe4000affe4ff */
[----:B------:R-:W-:Y:S02]  /*48c0*/  IADD3 R44, P6, R42, UR10, RZ ;  /* 0x0000000a2a2c7c10 */ /* 0x000fe4000ffde0ff */
[----:B------:R-:W-:Y:S02]  /*48d0*/  SHF.R.S32.HI R186, RZ, 0x1f, R187 ;  /* 0x0000001fffba7819 */ /* 0x000fe400000114bb */
[----:B------:R-:W-:Y:S01]  /*48e0*/  IADD3.X R172, R172, UR11, RZ, P3, !PT ;  /* 0x0000000bacac7c10 */ /* 0x000fe20009ffe4ff */
[----:B------:R0:W-:Y:S01]  /*48f0*/  STL [R1+0x4], R44 ;  /* 0x0000042c01007387 */ /* 0x0001e20000100800 */
[----:B------:R-:W-:-:S02]  /*4900*/  IADD3 R221, P5, R221, UR10, RZ ;  /* 0x0000000adddd7c10 */ /* 0x000fc4000ffbe0ff */
[----:B------:R-:W-:Y:S02]  /*4910*/  SHF.R.S32.HI R174, RZ, 0x1f, R175 ;  /* 0x0000001fffae7819 */ /* 0x000fe400000114af */
[----:B------:R-:W-:Y:S02]  /*4920*/  IADD3.X R143, R143, UR11, RZ, P2, !PT ;  /* 0x0000000b8f8f7c10 */ /* 0x000fe400097fe4ff */
[----:B------:R-:W-:Y:S02]  /*4930*/  IADD3 R187, P3, R187, UR10, RZ ;  /* 0x0000000abbbb7c10 */ /* 0x000fe4000ff7e0ff */
[----:B------:R-:W-:Y:S02]  /*4940*/  IADD3.X R135, R135, UR11, RZ, P1, !PT ;  /* 0x0000000b87877c10 */ /* 0x000fe40008ffe4ff */
[----:B------:R-:W-:Y:S02]  /*4950*/  IADD3 R175, P2, R175, UR10, RZ ;  /* 0x0000000aafaf7c10 */ /* 0x000fe4000ff5e0ff */
[----:B------:R-:W-:-:S02]  /*4960*/  IADD3.X R119, R119, UR11, RZ, P0, !PT ;  /* 0x0000000b77777c10 */ /* 0x000fc400087fe4ff */
[----:B------:R-:W-:Y:S02]  /*4970*/  SHF.R.S32.HI R144, RZ, 0x1f, R59 ;  /* 0x0000001fff907819 */ /* 0x000fe4000001143b */
[----:B------:R-:W-:Y:S02]  /*4980*/  IADD3 R136, P1, R59, UR10, RZ ;  /* 0x0000000a3b887c10 */ /* 0x000fe4000ff3e0ff */
[----:B------:R-:W-:Y:S02]  /*4990*/  CS2R R58, SRZ ;  /* 0x00000000003a7805 */ /* 0x000fe4000001ff00 */
[----:B------:R-:W-:Y:S02]  /*49a0*/  SHF.R.S32.HI R137, RZ, 0x1f, R47 ;  /* 0x0000001fff897819 */ /* 0x000fe4000001142f */
[----:B------:R-:W-:Y:S02]  /*49b0*/  IADD3 R124, P0, R47, UR10, RZ ;  /* 0x0000000a2f7c7c10 */ /* 0x000fe4000ff1e0ff */
[----:B------:R-:W-:-:S02]  /*49c0*/  CS2R R46, SRZ ;  /* 0x00000000002e7805 */ /* 0x000fc4000001ff00 */
[----:B------:R-:W-:Y:S02]  /*49d0*/  IADD3.X R205, R205, UR11, RZ, P5, !PT ;  /* 0x0000000bcdcd7c10 */ /* 0x000fe4000affe4ff */
[----:B------:R-:W-:Y:S02]  /*49e0*/  SHF.R.S32.HI R222, RZ, 0x1f, R223 ;  /* 0x0000001fffde7819 */ /* 0x000fe400000114df */
[----:B------:R-:W-:Y:S02]  /*49f0*/  IADD3.X R186, R186, UR11, RZ, P3, !PT ;  /* 0x0000000bbaba7c10 */ /* 0x000fe40009ffe4ff */
[----:B0-----:R-:W-:Y:S02]  /*4a00*/  IADD3 R44, P5, R41, UR10, RZ ;  /* 0x0000000a292c7c10 */ /* 0x001fe4000ffbe0ff */
        /* <DEDUP_REMOVED lines=8> */
[----:B------:R-:W-:Y:S02]  /*4a90*/  IADD3.X R137, R137, UR11, RZ, P0, !PT ;  /* 0x0000000b89897c10 */ /* 0x000fe400087fe4ff */
[----:B------:R-:W-:-:S02]  /*4aa0*/  IADD3 R177, P1, R177, UR10, RZ ;  /* 0x0000000ab1b17c10 */ /* 0x000fc4000ff3e0ff */
        /* <DEDUP_REMOVED lines=14> */
[----:B------:R-:W-:Y:S02]  /*4b90*/  IADD3.X R139, R139, UR11, RZ, P4, !PT ;  /* 0x0000000b8b8b7c10 */ /* 0x000fe4000a7fe4ff */
[----:B------:R-:W-:Y:S02]  /*4ba0*/  SHF.R.S32.HI R178, RZ, 0x1f, R179 ;  /* 0x0000001fffb27819 */ /* 0x000fe400000114b3 */
[----:B------:R-:W-:Y:S02]  /*4bb0*/  IADD3.X R145, R145, UR11, RZ, P0, !PT ;  /* 0x0000000b91917c10 */ /* 0x000fe400087fe4ff */
[----:B------:R-:W-:Y:S02]  /*4bc0*/  IADD3 R191, P1, R191, UR10, RZ ;  /* 0x0000000abfbf7c10 */ /* 0x000fe4000ff3e0ff */
[----:B------:R-:W-:Y:S02]  /*4bd0*/  SHF.R.S32.HI R166, RZ, 0x1f, R63 ;  /* 0x0000001fffa67819 */ /* 0x000fe4000001143f */
[----:B------:R-:W-:-:S02]  /*4be0*/  IADD3 R167, P4, R63, UR10, RZ ;  /* 0x0000000a3fa77c10 */ /* 0x000fc4000ff9e0ff */
[----:B------:R-:W-:Y:S02]  /*4bf0*/  CS2R R62, SRZ ;  /* 0x00000000003e7805 */ /* 0x000fe4000001ff00 */
[----:B------:R-:W-:Y:S02]  /*4c00*/  IADD3 R179, P0, R179, UR10, RZ ;  /* 0x0000000ab3b37c10 */ /* 0x000fe4000ff1e0ff */
[----:B------:R-:W-:Y:S02]  /*4c10*/  IADD3.X R227, R227, UR11, RZ, P2, !PT ;  /* 0x0000000be3e37c10 */ /* 0x000fe400097fe4ff */
[----:B------:R-:W-:Y:S02]  /*4c20*/  SHF.R.S32.HI R243, RZ, 0x1f, R247 ;  /* 0x0000001ffff37819 */ /* 0x000fe400000114f7 */
[----:B------:R-:W-:Y:S02]  /*4c30*/  IADD3.X R190, R190, UR11, RZ, P1, !PT ;  /* 0x0000000bbebe7c10 */ /* 0x000fe40008ffe4ff */
[----:B0-----:R-:W-:-:S02]  /*4c40*/  IADD3 R44, P2, R39, UR10, RZ ;  /* 0x0000000a272c7c10 */ /* 0x001fc4000ff5e0ff */
[----:B------:R-:W-:Y:S02]  /*4c50*/  SHF.R.S32.HI R180, RZ, 0x1f, R181 ;  /* 0x0000001fffb47819 */ /* 0x000fe400000114b5 */
[----:B------:R-:W-:Y:S01]  /*4c60*/  IADD3.X R166, R166, UR11, RZ, P4, !PT ;  /* 0x0000000ba6a67c10 */ /* 0x000fe2000a7fe4ff */
[----:B------:R0:W-:Y:S01]  /*4c70*/  STL [R1+0x1c], R44 ;  /* 0x00001c2c01007387 */ /* 0x0001e20000100800 */
[----:B------:R-:W-:Y:S02]  /*4c80*/  SHF.R.S32.HI R193, RZ, 0x1f, R194 ;  /* 0x0000001fffc17819 */ /* 0x000fe400000114c2 */
[----:B------:R-:W-:Y:S02]  /*4c90*/  IADD3.X R178, R178, UR11, RZ, P0, !PT ;  /* 0x0000000bb2b27c10 */ /* 0x000fe400087fe4ff */
[----:B------:R-:W-:Y:S02]  /*4ca0*/  IADD3 R247, P1, R247, UR10, RZ ;  /* 0x0000000af7f77c10 */ /* 0x000fe4000ff3e0ff */
[----:B------:R-:W-:-:S02]  /*4cb0*/  IADD3 R181, P4, R181, UR10, RZ ;  /* 0x0000000ab5b57c10 */ /* 0x000fc4000ff9e0ff */
[----:B------:R-:W-:Y:S02]  /*4cc0*/  IADD3 R194, P0, R194, UR10, RZ ;  /* 0x0000000ac2c27c10 */ /* 0x000fe4000ff1e0ff */
[----:B------:R-:W-:Y:S02]  /*4cd0*/  IADD3.X R243, R243, UR11, RZ, P1, !PT ;  /* 0x0000000bf3f37c10 */ /* 0x000fe40008ffe4ff */
[----:B------:R-:W-:Y:S02]  /*4ce0*/  SHF.R.S32.HI R195, RZ, 0x1f, R199 ;  /* 0x0000001fffc37819 */ /* 0x000fe400000114c7 */
[----:B------:R-:W-:Y:S02]  /*4cf0*/  IADD3.X R180, R180, UR11, RZ, P4, !PT ;  /* 0x0000000bb4b47c10 */ /* 0x000fe4000a7fe4ff */
[----:B------:R-:W-:Y:S02]  /*4d00*/  SHF.R.S32.HI R248, RZ, 0x1f, R249 ;  /* 0x0000001ffff87819 */ /* 0x000fe400000114f9 */
[----:B------:R-:W-:-:S02]  /*4d10*/  IADD3.X R193, R193, UR11, RZ, P0, !PT ;  /* 0x0000000bc1c17c10 */ /* 0x000fc400087fe4ff */
[----:B0-----:R-:W-:Y:S02]  /*4d20*/  IADD3 R44, P1, R38, UR10, RZ ;  /* 0x0000000a262c7c10 */ /* 0x001fe4000ff3e0ff */
[----:B------:R-:W-:Y:S02]  /*4d30*/  IADD3 R199, P4, R199, UR10, RZ ;  /* 0x0000000ac7c77c10 */ /* 0x000fe4000ff9e0ff */
[----:B------:R-:W-:Y:S01]  /*4d40*/  IADD3 R249, P0, R249, UR10, RZ ;  /* 0x0000000af9f97c10 */ /* 0x000fe2000ff1e0ff */
[----:B------:R0:W-:Y:S01]  /*4d50*/  STL [R1+0x24], R44 ;  /* 0x0000242c01007387 */ /* 0x0001e20000100800 */
[----:B------:R-:W-:Y:S02]  /*4d60*/  SHF.R.S32.HI R250, RZ, 0x1f, R251 ;  /* 0x0000001ffffa7819 */ /* 0x000fe400000114fb */
[----:B------:R-:W-:Y:S02]  /*4d70*/  IADD3.X R195, R195, UR11, RZ, P4, !PT ;  /* 0x0000000bc3c37c10 */ /* 0x000fe4000a7fe4ff */
[----:B------:R-:W-:-:S02]  /*4d80*/  IADD3.X R248, R248, UR11, RZ, P0, !PT ;  /* 0x0000000bf8f87c10 */ /* 0x000fc400087fe4ff */
[----:B------:R-:W-:Y:S02]  /*4d90*/  IADD3 R251, P4, R251, UR10, RZ ;  /* 0x0000000afbfb7c10 */ /* 0x000fe4000ff9e0ff */
[----:B------:R-:W-:Y:S02]  /*4da0*/  SHF.R.S32.HI R43, RZ, 0x1f, R42 ;  /* 0x0000001fff2b7819 */ /* 0x000fe4000001142a */
[----:B0-----:R-:W-:Y:S02]  /*4db0*/  IADD3 R44, P0, R37, UR10, RZ ;  /* 0x0000000a252c7c10 */ /* 0x001fe4000ff1e0ff */
[----:B------:R-:W-:Y:S02]  /*4dc0*/  SHF.R.S32.HI R42, RZ, 0x1f, R41 ;  /* 0x0000001fff2a7819 */ /* 0x000fe40000011429 */
[----:B------:R-:W-:Y:S01]  /*4dd0*/  IADD3.X R250, R250, UR11, RZ, P4, !PT ;  /* 0x0000000bfafa7c10 */ /* 0x000fe2000a7fe4ff */
[----:B------:R0:W-:Y:S01]  /*4de0*/  STL [R1+0x2c], R44 ;  /* 0x00002c2c01007387 */ /* 0x0001e20000100800 */
[----:B------:R-:W-:-:S02]  /*4df0*/  IADD3 R45, P4, R36, UR10, RZ ;  /* 0x0000000a242d7c10 */ /* 0x000fc4000ff9e0ff */
[----:B------:R-:W-:Y:S02]  /*4e00*/  IADD3.X R42, R42, UR11, RZ, P5, !PT ;  /* 0x0000000b2a2a7c10 */ /* 0x000fe4000affe4ff */
[----:B------:R-:W-:Y:S01]  /*4e10*/  SHF.R.S32.HI R41, RZ, 0x1f, R40 ;  /* 0x0000001fff297819 */ /* 0x000fe20000011428 */
[----:B------:R-:W-:Y:S01]  /*4e20*/  STL [R1+0x34], R45 ;  /* 0x0000342d01007387 */ /* 0x000fe20000100800 */
[----:B------:R-:W-:Y:S02]  /*4e30*/  SHF.R.S32.HI R40, RZ, 0x1f, R39 ;  /* 0x0000001fff287819 */ /* 0x000fe40000011427 */
[----:B------:R-:W-:Y:S02]  /*4e40*/  SHF.R.S32.HI R39, RZ, 0x1f, R38 ;  /* 0x0000001fff277819 */ /* 0x000fe40000011426 */
[----:B0-----:R-:W-:Y:S02]  /*4e50*/  IADD3.X R44, R43, UR11, RZ, P6, !PT ;  /* 0x0000000b2b2c7c10 */ /* 0x001fe4000b7fe4ff */
[----:B------:R-:W-:-:S02]  /*4e60*/  IADD3 R43, P6, R35, UR10, RZ ;  /* 0x0000000a232b7c10 */ /* 0x000fc4000ffde0ff */
[----:B------:R-:W-:Y:S01]  /*4e70*/  IADD3.X R40, R40, UR11, RZ, P2, !PT ;  /* 0x0000000b28287c10 */ /* 0x000fe200097fe4ff */
[----:B------:R0:W-:Y:S01]  /*4e80*/  STL [R1], R44 ;  /* 0x0000002c01007387 */ /* 0x0001e20000100800 */
[----:B------:R-:W-:Y:S02]  /*4e90*/  SHF.R.S32.HI R38, RZ, 0x1f, R37 ;  /* 0x0000001fff267819 */ /* 0x000fe40000011425 */
[----:B------:R-:W-:Y:S01]  /*4ea0*/  SHF.R.S32.HI R37, RZ, 0x1f, R36 ;  /* 0x0000001fff257819 */ /* 0x000fe20000011424 */
[----:B------:R1:W-:Y:S01]  /*4eb0*/  STL [R1+0x3c], R43 ;  /* 0x00003c2b01007387 */ /* 0x0003e20000100800 */
[----:B------:R-:W-:Y:S02]  /*4ec0*/  IADD3.X R38, R38, UR11, RZ, P0, !PT ;  /* 0x0000000b26267c10 */ /* 0x000fe400087fe4ff */
[----:B------:R-:W-:Y:S01]  /*4ed0*/  SHF.R.S32.HI R36, RZ, 0x1f, R35 ;  /* 0x0000001fff247819 */ /* 0x000fe20000011423 */
[----:B------:R2:W-:Y:S01]  /*4ee0*/  STL [R1+0x8], R42 ;  /* 0x0000082a01007387 */ /* 0x0005e20000100800 */
[----:B------:R-:W-:-:S02]  /*4ef0*/  SHF.R.S32.HI R35, RZ, 0x1f, R34 ;  /* 0x0000001fff237819 */ /* 0x000fc40000011422 */
[----:B0-----:R-:W-:Y:S02]  /*4f00*/  CS2R R44, SRZ ;  /* 0x00000000002c7805 */ /* 0x001fe4000001ff00 */
[----:B-1----:R-:W-:Y:S02]  /*4f10*/  IADD3 R43, P5, R34, UR10, RZ ;  /* 0x0000000a222b7c10 */ /* 0x002fe4000ffbe0ff */
[----:B------:R-:W-:Y:S02]  /*4f20*/  SHF.R.S32.HI R34, RZ, 0x1f, R33 ;  /* 0x0000001fff227819 */ /* 0x000fe40000011421 */
[----:B--2---:R-:W-:Y:S01]  /*4f30*/  IADD3.X R42, R41, UR11, RZ, P3, !PT ;  /* 0x0000000b292a7c10 */ /* 0x004fe20009ffe4ff */
[----:B------:R-:W-:Y:S01]  /*4f40*/  STL [R1+0x44], R43 ;  /* 0x0000442b01007387 */ /* 0x000fe20000100800 */
[----:B------:R-:W-:Y:S02]  /*4f50*/  IADD3 R41, P3, R33, UR10, RZ ;  /* 0x0000000a21297c10 */ /* 0x000fe4000ff7e0ff */
[----:B------:R-:W-:Y:S01]  /*4f60*/  SHF.R.S32.HI R33, RZ, 0x1f, R32 ;  /* 0x0000001fff217819 */ /* 0x000fe20000011420 */
[----:B------:R-:W-:Y:S01]  /*4f70*/  STL [R1+0x10], R42 ;  /* 0x0000102a01007387 */ /* 0x000fe20000100800 */
[----:B------:R-:W-:-:S02]  /*4f80*/  IADD3.X R35, R35, UR11, RZ, P5, !PT ;  /* 0x0000000b23237c10 */ /* 0x000fc4000affe4ff */
[----:B------:R-:W-:Y:S01]  /*4f90*/  IADD3.X R34, R34, UR11, RZ, P3, !PT ;  /* 0x0000000b22227c10 */ /* 0x000fe20009ffe4ff */
[----:B------:R0:W-:Y:S04]  /*4fa0*/  STL [R1+0x4c], R41 ;  /* 0x00004c2901007387 */ /* 0x0001e80000100800 */
[----:B------:R1:W-:Y:S01]  /*4fb0*/  STL [R1+0x18], R40 ;  /* 0x0000182801007387 */ /* 0x0003e20000100800 */
[----:B0-----:R-:W-:Y:S02]  /*4fc0*/  IADD3 R41, P2, R32, UR10, RZ ;  /* 0x0000000a20297c10 */ /* 0x001fe4000ff5e0ff */
[----:B------:R-:W-:Y:S02]  /*4fd0*/  SHF.R.S32.HI R32, RZ, 0x1f, R31 ;  /* 0x0000001fff207819 */ /* 0x000fe4000001141f */
[----:B-1----:R-:W-:Y:S01]  /*4fe0*/  IADD3.X R40, R39, UR11, RZ, P1, !PT ;  /* 0x0000000b27287c10 */ /* 0x002fe20008ffe4ff */
[----:B------:R-:W-:Y:S01]  /*4ff0*/  STL [R1+0x54], R41 ;  /* 0x0000542901007387 */ /* 0x000fe20000100800 */
[----:B------:R-:W-:-:S02]  /*5000*/  IADD3 R39, P1, R31, UR10, RZ ;  /* 0x0000000a1f277c10 */ /* 0x000fc4000ff3e0ff */
[----:B------:R-:W-:Y:S01]  /*5010*/  SHF.R.S32.HI R31, RZ, 0x1f, R30 ;  /* 0x0000001fff1f7819 */ /* 0x000fe2000001141e */
[----:B------:R-:W-:Y:S01]  /*5020*/  STL [R1+0x20], R40 ;  /* 0x0000202801007387 */ /* 0x000fe20000100800 */
[----:B------:R-:W-:-:S03]  /*5030*/  IADD3.X R32, R32, UR11, RZ, P1, !PT ;  /* 0x0000000b20207c10 */ /* 0x000fc60008ffe4ff */
[----:B------:R0:W-:Y:S04]  /*5040*/  STL [R1+0x5c], R39 ;  /* 0x00005c2701007387 */ /* 0x0001e80000100800 */
[----:B------:R1:W-:Y:S01]  /*5050*/  STL [R1+0x28], R38 ;  /* 0x0000282601007387 */ /* 0x0003e20000100800 */
[----:B0-----:R-:W-:Y:S02]  /*5060*/  IADD3 R39, P0, R30, UR10, RZ ;  /* 0x0000000a1e277c10 */ /* 0x001fe4000ff1e0ff */
[----:B------:R-:W-:Y:S02]  /*5070*/  SHF.R.S32.HI R30, RZ, 0x1f, R29 ;  /* 0x0000001fff1e7819 */ /* 0x000fe4000001141d */
[----:B-1----:R-:W-:Y:S01]  /*5080*/  IADD3.X R38, R37, UR11, RZ, P4, !PT ;  /* 0x0000000b25267c10 */ /* 0x002fe2000a7fe4ff */
[----:B------:R-:W-:Y:S01]  /*5090*/  STL [R1+0x64], R39 ;  /* 0x0000642701007387 */ /* 0x000fe20000100800 */
[----:B------:R-:W-:-:S02]  /*50a0*/  IADD3 R37, P4, R29, UR10, RZ ;  /* 0x0000000a1d257c10 */ /* 0x000fc4000ff9e0ff */
[----:B------:R-:W-:Y:S01]  /*50b0*/  IADD3.X R29, R36, UR11, RZ, P6, !PT ;  /* 0x0000000b241d7c10 */ /* 0x000fe2000b7fe4ff */
[----:B------:R-:W-:Y:S01]  /*50c0*/  STL [R1+0x30], R38 ;  /* 0x0000302601007387 */ /* 0x000fe20000100800 */
[----:B------:R-:W-:Y:S02]  /*50d0*/  IADD3.X R31, R31, UR11, RZ, P0, !PT ;  /* 0x0000000b1f1f7c10 */ /* 0x000fe400087fe4ff */
[C---:B------:R-:W-:Y:S01]  /*50e0*/  IADD3 R162, P6, R163.reuse, UR6, RZ ;  /* 0x00000006a3a27c10 */ /* 0x040fe2000ffde0ff */
[----:B------:R-:W-:Y:S03]  /*50f0*/  STL [R1+0x6c], R37 ;  /* 0x00006c2501007387 */ /* 0x000fe60000100800 */
[----:B------:R-:W-:Y:S01]  /*5100*/  LEA.HI.X.SX32 R163, R163, UR7, 0x1, P6 ;  /* 0x00000007a3a37c11 */ /* 0x000fe2000b0f0eff */
[----:B------:R0:W-:Y:S01]  /*5110*/  STL [R1+0x38], R29 ;  /* 0x0000381d01007387 */ /* 0x0001e20000100800 */
[----:B------:R-:W-:-:S03]  /*5120*/  ULDC UR7, c[0x0][0x230] ;  /* 0x00008c0000077ab9 */ /* 0x000fc60000000800 */
[----:B------:R-:W-:Y:S04]  /*5130*/  STL [R1+0x40], R35 ;  /* 0x0000402301007387 */ /* 0x000fe80000100800 */
[----:B------:R-:W-:Y:S01]  /*5140*/  STL [R1+0x48], R34 ;  /* 0x0000482201007387 */ /* 0x000fe20000100800 */
[----:B0-----:R-:W-:-:S05]  /*5150*/  IADD3.X R29, R33, UR11, RZ, P2, !PT ;  /* 0x0000000b211d7c10 */ /* 0x001fca00097fe4ff */
[----:B------:R0:W-:Y:S04]  /*5160*/  STL [R1+0x50], R29 ;  /* 0x0000501d01007387 */ /* 0x0001e80000100800 */
[----:B------:R1:W-:Y:S04]  /*5170*/  STL [R1+0x58], R32 ;  /* 0x0000582001007387 */ /* 0x0003e80000100800 */
[----:B------:R2:W-:Y:S01]  /*5180*/  STL [R1+0x60], R31 ;  /* 0x0000601f01007387 */ /* 0x0005e20000100800 */
[----:B0-----:R-:W-:Y:S02]  /*5190*/  IADD3.X R29, R30, UR11, RZ, P4, !PT ;  /* 0x0000000b1e1d7c10 */ /* 0x001fe4000a7fe4ff */
[C---:B------:R-:W-:Y:S01]  /*51a0*/  LOP3.LUT R30, R0.reuse, 0x10, RZ, 0xfc, !PT ;  /* 0x00000010001e7812 */ /* 0x040fe200078efcff */
[----:B-1----:R-:W0:Y:S02]  /*51b0*/  LDC R32, c[0x0][0x238] ;  /* 0x00008e00ff207b82 */ /* 0x002e240000000800 */
[----:B------:R1:W-:Y:S01]  /*51c0*/  STL [R1+0x68], R29 ;  /* 0x0000681d01007387 */ /* 0x0003e20000100800 */
[----:B--2---:R-:W-:-:S02]  /*51d0*/  LOP3.LUT R31, R0, 0x18, RZ, 0xfc, !PT ;  /* 0x00000018001f7812 */ /* 0x004fc400078efcff */
[C---:B-1----:R-:W-:Y:S01]  /*51e0*/  LOP3.LUT R29, R0.reuse, 0x8, RZ, 0xfc, !PT ;  /* 0x00000008001d7812 */ /* 0x042fe200078efcff */
[-C--:B0-----:R-:W-:Y:S02]  /*51f0*/  IMAD R33, R0, R32.reuse, RZ ;  /* 0x0000002000217224 */ /* 0x081fe400078e02ff */
[-C--:B------:R-:W-:Y:S02]  /*5200*/  IMAD R0, R31, R32.reuse, RZ ;  /* 0x000000201f007224 */ /* 0x080fe400078e02ff */
[-C--:B------:R-:W-:Y:S02]  /*5210*/  IMAD R30, R30, R32.reuse, RZ ;  /* 0x000000201e1e7224 */ /* 0x080fe400078e02ff */
[----:B------:R-:W-:Y:S01]  /*5220*/  IMAD R29, R29, R32, RZ ;  /* 0x000000201d1d7224 */ /* 0x000fe200078e02ff */
[----:B------:R0:W-:Y:S04]  /*5230*/  STL [R1+0x78], R0 ;  /* 0x0000780001007387 */ /* 0x0001e80000100800 */
[----:B------:R1:W-:Y:S04]  /*5240*/  STL [R1+0x74], R30 ;  /* 0x0000741e01007387 */ /* 0x0003e80000100800 */
[----:B------:R1:W-:Y:S01]  /*5250*/  STL [R1+0x70], R29 ;  /* 0x0000701d01007387 */ /* 0x0003e20000100800 */
[----:B0-----:R-:W-:-:S07]  /*5260*/  SHF.R.S32.HI R0, RZ, 0x5, R28 ;  /* 0x00000005ff007819 */ /* 0x001fce000001141c */
.L_x_1:
[----:B--2---:R-:W2:Y:S01]  /*5270*/  LDL R41, [R1+0x74] ;  /* 0x0000740001297983 */ /* 0x004ea20000100800 */
[----:B------:R-:W0:Y:S03]  /*5280*/  LDC R31, c[0x0][0x238] ;  /* 0x00008e00ff1f7b82 */ /* 0x000e260000000800 */
[----:B------:R-:W3:Y:S04]  /*5290*/  LDL R39, [R1+0x70] ;  /* 0x0000700001277983 */ /* 0x000ee80000100800 */
[----:B------:R-:W4:Y:S01]  /*52a0*/  LDL R38, [R1+0x78] ;  /* 0x0000780001267983 */ /* 0x000f220000100800 */
[----:B-1----:R-:W1:Y:S01]  /*52b0*/  S2R R30, SR_TID.X ;  /* 0x00000000001e7919 */ /* 0x002e620000002100 */
[----:B------:R-:W0:Y:S01]  /*52c0*/  S2R R212, SR_TID.X ;  /* 0x0000000000d47919 */ /* 0x000e220000002100 */
[----:B------:R-:W-:Y:S01]  /*52d0*/  PRMT R34, RZ, 0x7610, R34 ;  /* 0x00007610ff227816 */ /* 0x000fe20000000022 */
[----:B------:R-:W-:Y:S04]  /*52e0*/  STL [R1+0x1dc], R51 ;  /* 0x0001dc3301007387 */ /* 0x000fe80000100800 */
[----:B------:R-:W-:Y:S04]  /*52f0*/  STL [R1+0x1d4], R44 ;  /* 0x0001d42c01007387 */ /* 0x000fe80000100800 */
[----:B------:R-:W-:Y:S01]  /*5300*/  STL [R1+0x1d0], R45 ;  /* 0x0001d02d01007387 */ /* 0x000fe20000100800 */
[----:B------:R-:W-:-:S03]  /*5310*/  PRMT R36, RZ, 0x7610, R36 ;  /* 0x00007610ff247816 */ /* 0x000fc60000000024 */
[----:B------:R-:W-:Y:S01]  /*5320*/  STL [R1+0x1cc], R46 ;  /* 0x0001cc2e01007387 */ /* 0x000fe20000100800 */
[----:B------:R-:W-:-:S03]  /*5330*/  PRMT R35, RZ, 0x7610, R35 ;  /* 0x00007610ff237816 */ /* 0x000fc60000000023 */
[----:B------:R-:W-:Y:S04]  /*5340*/  STL [R1+0x1c8], R47 ;  /* 0x0001c82f01007387 */ /* 0x000fe80000100800 */
[----:B------:R0:W-:Y:S01]  /*5350*/  STL [R1+0x1a0], R0 ;  /* 0x0001a00001007387 */ /* 0x0001e20000100800 */
[----:B-1----:R-:W-:-:S03]  /*5360*/  SHF.R.U32.HI R30, RZ, 0x5, R30 ;  /* 0x00000005ff1e7819 */ /* 0x002fc6000001161e */
[----:B-----5:R-:W-:Y:S01]  /*5370*/  STL [R1+0x17c], R2 ;  /* 0x00017c0201007387 */ /* 0x020fe20000100800 */
[----:B------:R-:W-:-:S03]  /*5380*/  SGXT.U32 R30, R30, 0x3 ;  /* 0x000000031e1e781a */ /* 0x000fc60000000000 */
[----:B------:R-:W4:Y:S01]  /*5390*/  LDL R40, [R1+0x6c] ;  /* 0x00006c0001287983 */ /* 0x000f220000100800 */
[----:B0-----:R-:W-:Y:S01]  /*53a0*/  SHF.R.U32.HI R32, RZ, 0x5, R212 ;  /* 0x00000005ff207819 */ /* 0x001fe200000116d4 */
[----:B------:R-:W-:-:S03]  /*53b0*/  IMAD R30, R30, R31, RZ ;  /* 0x0000001f1e1e7224 */ /* 0x000fc600078e02ff */
[----:B------:R-:W-:-:S04]  /*53c0*/  SGXT.U32 R32, R32, 0x3 ;  /* 0x000000032020781a */ /* 0x000fc80000000000 */
[----:B------:R-:W-:Y:S02]  /*53d0*/  ISETP.GE.AND P0, PT, R32, UR7, PT ;  /* 0x0000000720007c0c */ /* 0x000fe4000bf06270 */
[----:B------:R-:W-:Y:S02]  /*53e0*/  IADD3 R28, P1, R30, R162, RZ ;  /* 0x000000a21e1c7210 */ /* 0x000fe40007f3e0ff */
[----:B------:R-:W-:Y:S02]  /*53f0*/  LOP3.LUT R31, R32, 0x10, RZ, 0xfc, !PT ;  /* 0x00000010201f7812 */ /* 0x000fe400078efcff */
[----:B------:R-:W-:Y:S02]  /*5400*/  LEA.HI.X.SX32 R29, R30, R163, 0x1, P1 ;  /* 0x000000a31e1d7211 */ /* 0x000fe400008f0eff */
[----:B------:R-:W-:Y:S02]  /*5410*/  LOP3.LUT R30, R32, 0x8, RZ, 0xfc, !PT ;  /* 0x00000008201e7812 */ /* 0x000fe400078efcff */
[----:B------:R-:W-:-:S02]  /*5420*/  ISETP.GE.AND P4, PT, R31, UR7, PT ;  /* 0x000000071f007c0c */ /* 0x000fc4000bf86270 */
[----:B------:R-:W-:Y:S01]  /*5430*/  ISETP.GE.AND P3, PT, R30, UR7, PT ;  /* 0x000000071e007c0c */ /* 0x000fe2000bf66270 */
[----:B------:R2:W4:Y:S01]  /*5440*/  @!P0 LDG.E.U8 R34, desc[UR8][R28.64] ;  /* 0x000000081c228981 */ /* 0x000522000c1e1100 */
[----:B------:R-:W-:-:S04]  /*5450*/  LOP3.LUT R32, R32, 0x18, RZ, 0xfc, !PT ;  /* 0x0000001820207812 */ /* 0x000fc800078efcff */
[----:B------:R-:W-:Y:S01]  /*5460*/  ISETP.GE.AND P5, PT, R32, UR7, PT ;  /* 0x0000000720007c0c */ /* 0x000fe2000bfa6270 */
[----:B------:R-:W-:Y:S04]  /*5470*/  STL [R1+0x188], R162 ;  /* 0x000188a201007387 */ /* 0x000fe80000100800 */
[----:B------:R-:W4:Y:S04]  /*5480*/  LDL R43, [R1+0x64] ;  /* 0x00006400012b7983 */ /* 0x000f280000100800 */
[----:B------:R-:W4:Y:S04]  /*5490*/  LDL R0, [R1+0x60] ;  /* 0x0000600001007983 */ /* 0x000f280000100800 */
[----:B------:R-:W4:Y:S04]  /*54a0*/  LDL R42, [R1+0x58] ;  /* 0x00005800012a7983 */ /* 0x000f280000100800 */
[----:B------:R-:W4:Y:S01]  /*54b0*/  LDL R45, [R1+0x50] ;  /* 0x00005000012d7983 */ /* 0x000f220000100800 */
[----:B--2---:R-:W-:-:S02]  /*54c0*/  IADD3 R28, P1, R41, R162, RZ ;  /* 0x000000a2291c7210 */ /* 0x004fc40007f3e0ff */
[-C--:B---3--:R-:W-:Y:S02]  /*54d0*/  IADD3 R30, P2, R39, R162.reuse, RZ ;  /* 0x000000a2271e7210 */ /* 0x088fe40007f5e0ff */
[-C--:B------:R-:W-:Y:S02]  /*54e0*/  LEA.HI.X.SX32 R29, R41, R163.reuse, 0x1, P1 ;  /* 0x000000a3291d7211 */ /* 0x080fe400008f0eff */
[C---:B----4-:R-:W-:Y:S02]  /*54f0*/  IADD3 R32, P0, R38.reuse, R162, RZ ;  /* 0x000000a226207210 */ /* 0x050fe40007f1e0ff */
[-C--:B------:R-:W-:Y:S01]  /*5500*/  LEA.HI.X.SX32 R31, R39, R163.reuse, 0x1, P2 ;  /* 0x000000a3271f7211 */ /* 0x080fe200010f0eff */
[----:B------:R0:W2:Y:S01]  /*5510*/  @!P4 LDG.E.U8 R36, desc[UR8][R28.64] ;  /* 0x000000081c24c981 */ /* 0x0000a2000c1e1100 */
[----:B------:R-:W-:-:S03]  /*5520*/  LEA.HI.X.SX32 R33, R38, R163, 0x1, P0 ;  /* 0x000000a326217211 */ /* 0x000fc600000f0eff */
[----:B------:R-:W3:Y:S04]  /*5530*/  LDL R39, [R1+0x5c] ;  /* 0x00005c0001277983 */ /* 0x000ee80000100800 */
[----:B------:R-:W4:Y:S04]  /*5540*/  LDL R38, [R1+0x54] ;  /* 0x0000540001267983 */ /* 0x000f280000100800 */
[----:B------:R1:W-:Y:S04]  /*5550*/  STL [R1+0x180], R163 ;  /* 0x000180a301007387 */ /* 0x0003e80000100800 */
[----:B------:R0:W3:Y:S04]  /*5560*/  @!P3 LDG.E.U8 R35, desc[UR8][R30.64] ;  /* 0x000000081e23b981 */ /* 0x0000e8000c1e1100 */
[----:B-1----:R-:W4:Y:S04]  /*5570*/  LDL.LU R163, [R1+0x48] ;  /* 0x0000480001a37983 */ /* 0x002f280000300800 */
[----:B------:R-:W4:Y:S01]  /*5580*/  LDL.LU R2, [R1+0x68] ;  /* 0x0000680001027983 */ /* 0x000f220000300800 */
[----:B------:R-:W-:Y:S01]  /*5590*/  PRMT R37, RZ, 0x7610, R37 ;  /* 0x00007610ff257816 */ /* 0x000fe20000000025 */
[----:B------:R-:W1:Y:S01]  /*55a0*/  S2UR UR6, SR_CgaCtaId ;  /* 0x00000000000679c3 */ /* 0x000e620000008800 */
[----:B------:R-:W-:Y:S01]  /*55b0*/  SHF.R.S32.HI R252, RZ, 0x7, R212 ;  /* 0x00000007fffc7819 */ /* 0x000fe200000114d4 */
[----:B------:R-:W-:Y:S01]  /*55c0*/  UMOV UR5, 0x400 ;  /* 0x0000040000057882 */ /* 0x000fe20000000000 */
[----:B------:R-:W4:Y:S04]  /*55d0*/  LDL R44, [R1+0x4c] ;  /* 0x00004c00012c7983 */ /* 0x000f280000100800 */
[----:B------:R1:W4:Y:S01]  /*55e0*/  @!P5 LDG.E.U8 R37, desc[UR8][R32.64] ;  /* 0x000000082025d981 */ /* 0x000322000c1e1100 */
[----:B------:R-:W-:-:S02]  /*55f0*/  SGXT R252, R252, 0x1 ;  /* 0x00000001fcfc781a */ /* 0x000fc40000000200 */
[----:B0-----:R-:W-:Y:S01]  /*5600*/  LOP3.LUT R28, R212, 0x1f, RZ, 0xc0, !PT ;  /* 0x0000001fd41c7812 */ /* 0x001fe200078ec0ff */
[----:B------:R-:W4:Y:S01]  /*5610*/  LDL R41, [R1+0x44] ;  /* 0x0000440001297983 */ /* 0x000f220000100800 */
[----:B------:R-:W-:-:S04]  /*5620*/  LOP3.LUT R29, R252, 0x88, RZ, 0xc0, !PT ;  /* 0x00000088fc1d7812 */ /* 0x000fc800078ec0ff */
[----:B------:R-:W-:Y:S01]  /*5630*/  LOP3.LUT R29, R29, 0x7f, R212, 0x78, !PT ;  /* 0x0000007f1d1d7812 */ /* 0x000fe200078e78d4 */
[----:B-1----:R-:W-:Y:S01]  /*5640*/  ULEA UR5, UR6, UR5, 0x18 ;  /* 0x0000000506057291 */ /* 0x002fe2000f8ec03f */
[----:B------:R-:W-:Y:S01]  /*5650*/  BAR.SYNC.DEFER_BLOCKING 0x0 ;  /* 0x0000000000007b1d */ /* 0x000fe20000010000 */
[----:B------:R-:W-:Y:S02]  /*5660*/  ISETP.GE.AND P0, PT, R28, UR7, PT ;  /* 0x000000071c007c0c */ /* 0x000fe4000bf06270 */
[----:B------:R-:W-:Y:S02]  /*5670*/  LOP3.LUT R30, R29, 0x10, RZ, 0x3c, !PT ;  /* 0x000000101d1e7812 */ /* 0x000fe400078e3cff */
[----:B------:R-:W-:Y:S02]  /*5680*/  SHF.R.S32.HI R28, RZ, 0x1f, R165 ;  /* 0x0000001fff1c7819 */ /* 0x000fe400000114a5 */
[C---:B------:R-:W-:Y:S02]  /*5690*/  IADD3 R32, P1, R165.reuse, R40, RZ ;  /* 0x00000028a5207210 */ /* 0x040fe40007f3e0ff */
[----:B------:R-:W4:Y:S04]  /*56a0*/  LDL R40, [R1+0x3c] ;  /* 0x00003c0001287983 */ /* 0x000f280000100800 */
[----:B------:R0:W-:Y:S02]  /*56b0*/  STS.U8 [R29+UR5], R34 ;  /* 0x000000221d007988 */ /* 0x0001e40008000005 */
[----:B0-----:R-:W-:-:S02]  /*56c0*/  IADD3 R34, P3, R165, R43, RZ ;  /* 0x0000002ba5227210 */ /* 0x001fc40007f7e0ff */
[----:B--2---:R-:W-:Y:S04]  /*56d0*/  STS.U8 [R29+UR5+0x200], R36 ;  /* 0x000200241d007988 */ /* 0x004fe80008000005 */
[----:B---3--:R0:W-:Y:S04]  /*56e0*/  STS.U8 [R30+UR5+0x100], R35 ;  /* 0x000100231e007988 */ /* 0x0081e80008000005 */
[----:B----4-:R1:W-:Y:S01]  /*56f0*/  STL [R1+0x184], R2 ;  /* 0x0001840201007387 */ /* 0x0103e20000100800 */
[C---:B0-----:R-:W-:Y:S02]  /*5700*/  IMAD.X R35, R28.reuse, 0x1, R0, P3 ;  /* 0x000000011c237824 */ /* 0x041fe400018e0600 */
[----:B------:R-:W-:Y:S01]  /*5710*/  IMAD.X R33, R28, 0x1, R2, P1 ;  /* 0x000000011c217824 */ /* 0x000fe200008e0602 */
[----:B------:R-:W2:Y:S04]  /*5720*/  LDL R43, [R1+0x40] ;  /* 0x00004000012b7983 */ /* 0x000ea80000100800 */
[----:B------:R-:W3:Y:S04]  /*5730*/  LDL R0, [R1+0x34] ;  /* 0x0000340001007983 */ /* 0x000ee80000100800 */
[----:B-1----:R-:W4:Y:S04]  /*5740*/  LDL.LU R2, [R1+0x38] ;  /* 0x0000380001027983 */ /* 0x002f280000300800 */
[----:B------:R0:W-:Y:S01]  /*5750*/  STS.U8 [R30+UR5+0x300], R37 ;  /* 0x000300251e007988 */ /* 0x0001e20008000005 */
[----:B------:R-:W-:-:S02]  /*5760*/  IADD3 R36, P2, R165, R39, RZ ;  /* 0x00000027a5247210 */ /* 0x000fc40007f5e0ff */
[----:B------:R-:W-:Y:S01]  /*5770*/  PRMT R31, RZ, 0x7610, R31 ;  /* 0x00007610ff1f7816 */ /* 0x000fe2000000001f */
[----:B------:R-:W3:Y:S01]  /*5780*/  LDL R51, [R1+0x24] ;  /* 0x0000240001337983 */ /* 0x000ee20000100800 */
[----:B------:R-:W-:Y:S02]  /*5790*/  IADD3 R38, P1, R165, R38, RZ ;  /* 0x00000026a5267210 */ /* 0x000fe40007f3e0ff */
[----:B------:R-:W-:Y:S01]  /*57a0*/  PRMT R29, RZ, 0x7610, R29 ;  /* 0x00007610ff1d7816 */ /* 0x000fe2000000001d */
[----:B------:R-:W-:Y:S01]  /*57b0*/  BAR.SYNC.DEFER_BLOCKING 0x0 ;  /* 0x0000000000007b1d */ /* 0x000fe20000010000 */
[C---:B0-----:R-:W-:Y:S02]  /*57c0*/  IMAD.X R37, R28.reuse, 0x1, R42, P2 ;  /* 0x000000011c257824 */ /* 0x041fe400010e062a */
[----:B------:R-:W-:-:S03]  /*57d0*/  IMAD.X R39, R28, 0x1, R45, P1 ;  /* 0x000000011c277824 */ /* 0x000fc600008e062d */
[----:B------:R-:W3:Y:S04]  /*57e0*/  LDL R42, [R1+0x2c] ;  /* 0x00002c00012a7983 */ /* 0x000ee80000100800 */
[----:B------:R-:W3:Y:S04]  /*57f0*/  LDL R47, [R1+0x30] ;  /* 0x00003000012f7983 */ /* 0x000ee80000100800 */
[----:B------:R-:W3:Y:S04]  /*5800*/  LDL.LU R162, [R1+0x28] ;  /* 0x0000280001a27983 */ /* 0x000ee80000300800 */
[----:B------:R-:W3:Y:S04]  /*5810*/  LDL R46, [R1+0x1c] ;  /* 0x00001c00012e7983 */ /* 0x000ee80000100800 */
[----:B------:R0:W3:Y:S04]  /*5820*/  @!P0 LDG.E.U8 R31, desc[UR8][R36.64] ;  /* 0x00000008241f8981 */ /* 0x0000e8000c1e1100 */
[----:B------:R-:W3:Y:S04]  /*5830*/  LDL R45, [R1+0x14] ;  /* 0x00001400012d7983 */ /* 0x000ee80000100800 */
[----:B------:R1:W3:Y:S01]  /*5840*/  @!P0 LDG.E.U8 R29, desc[UR8][R32.64] ;  /* 0x00000008201d8981 */ /* 0x0002e2000c1e1100 */
[----:B0-----:R-:W-:-:S03]  /*5850*/  IADD3 R36, P3, R165, R44, RZ ;  /* 0x0000002ca5247210 */ /* 0x001fc60007f7e0ff */
[----:B------:R-:W3:Y:S02]  /*5860*/  LDL R44, [R1+0xc] ;  /* 0x00000c00012c7983 */ /* 0x000ee40000100800 */
[----:B------:R-:W-:Y:S02]  /*5870*/  IMAD.X R37, R28, 0x1, R163, P3 ;  /* 0x000000011c257824 */ /* 0x000fe400018e06a3 */
[----:B------:R0:W-:Y:S01]  /*5880*/  STL [R1+0x18c], R163 ;  /* 0x00018ca301007387 */ /* 0x0001e20000100800 */
[----:B-1----:R-:W-:Y:S02]  /*5890*/  PRMT R32, RZ, 0x7610, R32 ;  /* 0x00007610ff207816 */ /* 0x002fe40000000020 */
[----:B------:R-:W-:-:S04]  /*58a0*/  IADD3 R40, P1, R165, R40, RZ ;  /* 0x00000028a5287210 */ /* 0x000fc80007f3e0ff */
[----:B------:R1:W3:Y:S04]  /*58b0*/  @!P0 LDG.E.U8 R32, desc[UR8][R38.64] ;  /* 0x0000000826208981 */ /* 0x0002e8000c1e1100 */
[----:B0-----:R-:W3:Y:S01]  /*58c0*/  LDL.LU R163, [R1+0x20] ;  /* 0x0000200001a37983 */ /* 0x001ee20000300800 */
[----:B-1----:R-:W-:Y:S01]  /*58d0*/  IADD3 R38, P2, R165, R41, RZ ;  /* 0x00000029a5267210 */ /* 0x002fe20007f5e0ff */
[C---:B----4-:R-:W-:Y:S02]  /*58e0*/  IMAD.X R41, R28.reuse, 0x1, R2, P1 ;  /* 0x000000011c297824 */ /* 0x050fe400008e0602 */
[----:B------:R0:W-:Y:S04]  /*58f0*/  STL [R1+0x190], R2 ;  /* 0x0001900201007387 */ /* 0x0001e80000100800 */
[----:B0-----:R-:W4:Y:S01]  /*5900*/  LDL.LU R2, [R1+0x18] ;  /* 0x0000180001027983 */ /* 0x001f220000300800 */
[----:B------:R-:W-:Y:S01]  /*5910*/  PRMT R30, RZ, 0x7610, R30 ;  /* 0x00007610ff1e7816 */ /* 0x000fe2000000001e */
[----:B--2---:R-:W-:Y:S01]  /*5920*/  IMAD.X R39, R28, 0x1, R43, P2 ;  /* 0x000000011c277824 */ /* 0x004fe200010e062b */
[----:B------:R-:W-:-:S04]  /*5930*/  PRMT R33, RZ, 0x7610, R33 ;  /* 0x00007610ff217816 */ /* 0x000fc80000000021 */
[----:B------:R0:W2:Y:S01]  /*5940*/  @!P0 LDG.E.U8 R30, desc[UR8][R34.64] ;  /* 0x00000008221e8981 */ /* 0x0000a2000c1e1100 */
[C---:B---3--:R-:W-:Y:S02]  /*5950*/  IADD3 R42, P2, R165.reuse, R42, RZ ;  /* 0x0000002aa52a7210 */ /* 0x048fe40007f5e0ff */
[----:B------:R-:W-:Y:S01]  /*5960*/  IADD3 R112, P1, R165, R51, RZ ;  /* 0x00000033a5707210 */ /* 0x000fe20007f3e0ff */
[----:B------:R1:W3:Y:S01]  /*5970*/  @!P0 LDG.E.U8 R33, desc[UR8][R36.64] ;  /* 0x0000000824218981 */ /* 0x0002e2000c1e1100 */
[----:B0-----:R-:W-:Y:S01]  /*5980*/  PRMT R35, RZ, 0x7610, R35 ;  /* 0x00007610ff237816 */ /* 0x001fe20000000023 */
[----:B------:R-:W-:-:S05]  /*5990*/  IMAD.X R43, R28, 0x1, R162, P2 ;  /* 0x000000011c2b7824 */ /* 0x000fca00010e06a2 */
[----:B------:R0:W3:Y:S01]  /*59a0*/  @!P0 LDG.E.U8 R35, desc[UR8][R40.64] ;  /* 0x0000000828238981 */ /* 0x0000e2000c1e1100 */
[----:B-1----:R-:W-:-:S06]  /*59b0*/  PRMT R37, RZ, 0x7610, R37 ;  /* 0x00007610ff257816 */ /* 0x002fcc0000000025 */
[----:B------:R1:W3:Y:S01]  /*59c0*/  @!P0 LDG.E.U8 R37, desc[UR8][R42.64] ;  /* 0x000000082a258981 */ /* 0x0002e2000c1e1100 */
[----:B0-----:R-:W-:-:S03]  /*59d0*/  IADD3 R40, P3, R165, R0, RZ ;  /* 0x00000000a5287210 */ /* 0x001fc60007f7e0ff */
[----:B------:R-:W2:Y:S04]  /*59e0*/  LDL R0, [R1+0x4] ;  /* 0x0000040001007983 */ /* 0x000ea80000100800 */
[----:B------:R0:W-:Y:S01]  /*59f0*/  STL [R1+0x194], R162 ;  /* 0x000194a201007387 */ /* 0x0001e20000100800 */
[C---:B------:R-:W-:Y:S01]  /*5a00*/  IMAD.X R41, R28.reuse, 0x1, R47, P3 ;  /* 0x000000011c297824 */ /* 0x040fe200018e062f */
[----:B-1----:R-:W-:Y:S02]  /*5a10*/  IADD3 R42, P3, R165, R46, RZ ;  /* 0x0000002ea52a7210 */ /* 0x002fe40007f7e0ff */
[----:B0-----:R-:W3:Y:S01]  /*5a20*/  LDL.LU R162, [R1+0x10] ;  /* 0x0000100001a27983 */ /* 0x001ee20000300800 */
[----:B------:R-:W-:-:S03]  /*5a30*/  IMAD.X R113, R28, 0x1, R163, P1 ;  /* 0x000000011c717824 */ /* 0x000fc600008e06a3 */
[----:B------:R0:W-:Y:S04]  /*5a40*/  STL [R1+0x198], R163 ;  /* 0x000198a301007387 */ /* 0x0001e80000100800 */
[----:B0-----:R-:W2:Y:S01]  /*5a50*/  LDL.LU R163, [R1+0x8] ;  /* 0x0000080001a37983 */ /* 0x001ea20000300800 */
[----:B----4-:R-:W-:-:S03]  /*5a60*/  IMAD.X R43, R28, 0x1, R2, P3 ;  /* 0x000000011c2b7824 */ /* 0x010fc600018e0602 */
[----:B------:R0:W-:Y:S04]  /*5a70*/  STL [R1+0x19c], R2 ;  /* 0x00019c0201007387 */ /* 0x0001e80000100800 */
[----:B0-----:R-:W4:Y:S01]  /*5a80*/  LDL.LU R2, [R1] ;  /* 0x0000000001027983 */ /* 0x001f220000300800 */
[----:B------:R-:W-:Y:S02]  /*5a90*/  PRMT R34, RZ, 0x7610, R34 ;  /* 0x00007610ff227816 */ /* 0x000fe40000000022 */
[----:B------:R-:W-:-:S04]  /*5aa0*/  PRMT R36, RZ, 0x7610, R36 ;  /* 0x00007610ff247816 */ /* 0x000fc80000000024 */
[----:B------:R0:W4:Y:S01]  /*5ab0*/  @!P0 LDG.E.U8 R34, desc[UR8][R38.64] ;  /* 0x0000000826228981 */ /* 0x000122000c1e1100 */
[----:B------:R-:W-:-:S03]  /*5ac0*/  IADD3 R114, P1, R165, R44, RZ ;  /* 0x0000002ca5727210 */ /* 0x000fc60007f3e0ff */
[----:B------:R1:W4:Y:S01]  /*5ad0*/  @!P0 LDG.E.U8 R36, desc[UR8][R40.64] ;  /* 0x0000000828248981 */ /* 0x000322000c1e1100 */
[----:B0-----:R-:W-:Y:S02]  /*5ae0*/  PRMT R38, RZ, 0x7610, R38 ;  /* 0x00007610ff267816 */ /* 0x001fe40000000026 */
[----:B-1----:R-:W-:-:S04]  /*5af0*/  PRMT R41, RZ, 0x7610, R41 ;  /* 0x00007610ff297816 */ /* 0x002fc80000000029 */
[----:B------:R0:W4:Y:S01]  /*5b00*/  @!P0 LDG.E.U8 R38, desc[UR8][R112.64] ;  /* 0x0000000870268981 */ /* 0x000122000c1e1100 */
[----:B------:R-:W-:Y:S02]  /*5b10*/  PRMT R39, RZ, 0x7610, R39 ;  /* 0x00007610ff277816 */ /* 0x000fe40000000027 */
[----:B------:R-:W-:-:S04]  /*5b20*/  PRMT R40, RZ, 0x7610, R40 ;  /* 0x00007610ff287816 */ /* 0x000fc80000000028 */
[----:B------:R1:W4:Y:S01]  /*5b30*/  @!P0 LDG.E.U8 R39, desc[UR8][R42.64] ;  /* 0x000000082a278981 */ /* 0x000322000c1e1100 */
[----:B0-----:R-:W-:-:S05]  /*5b40*/  IADD3 R112, P2, R165, R45, RZ ;  /* 0x0000002da5707210 */ /* 0x001fca0007f5e0ff */
[C---:B---3--:R-:W-:Y:S01]  /*5b50*/  IMAD.X R113, R28.reuse, 0x1, R162, P2 ;  /* 0x000000011c717824 */ /* 0x048fe200010e06a2 */
[C---:B------:R-:W-:Y:S02]  /*5b60*/  IADD3 R120, P2, R165.reuse, R251, RZ ;  /* 0x000000fba5787210 */ /* 0x040fe40007f5e0ff */
[----:B-1----:R-:W-:Y:S02]  /*5b70*/  PRMT R42, RZ, 0x7610, R42 ;  /* 0x00007610ff2a7816 */ /* 0x002fe4000000002a */
[----:B------:R0:W3:Y:S01]  /*5b80*/  @!P0 LDG.E.U8 R40, desc[UR8][R112.64] ;  /* 0x0000000870288981 */ /* 0x0000e2000c1e1100 */
[----:B--2---:R-:W-:Y:S01]  /*5b90*/  IMAD.X R115, R28, 0x1, R163, P1 ;  /* 0x000000011c737824 */ /* 0x004fe200008e06a3 */
[----:B------:R-:W-:-:S04]  /*5ba0*/  IADD3 R122, P1, R165, R249, RZ ;  /* 0x000000f9a57a7210 */ /* 0x000fc80007f3e0ff */
[----:B------:R1:W2:Y:S01]  /*5bb0*/  @!P0 LDG.E.U8 R41, desc[UR8][R114.64] ;  /* 0x0000000872298981 */ /* 0x0002a2000c1e1100 */
[----:B------:R-:W-:Y:S01]  /*5bc0*/  PRMT R43, RZ, 0x7610, R43 ;  /* 0x00007610ff2b7816 */ /* 0x000fe2000000002b */
[C---:B------:R-:W-:Y:S01]  /*5bd0*/  IMAD.X R121, R28.reuse, 0x1, R250, P2 ;  /* 0x000000011c797824 */ /* 0x040fe200010e06fa */
[----:B0-----:R-:W-:Y:S01]  /*5be0*/  PRMT R112, RZ, 0x7610, R112 ;  /* 0x00007610ff707816 */ /* 0x001fe20000000070 */
[----:B------:R-:W-:-:S03]  /*5bf0*/  IMAD.X R123, R28, 0x1, R248, P1 ;  /* 0x000000011c7b7824 */ /* 0x000fc600008e06f8 */
[----:B------:R0:W2:Y:S01]  /*5c00*/  @!P0 LDG.E.U8 R43, desc[UR8][R120.64] ;  /* 0x00000008782b8981 */ /* 0x0000a2000c1e1100 */
[----:B-1----:R-:W-:-:S03]  /*5c10*/  IADD3 R114, P3, R165, R0, RZ ;  /* 0x00000000a5727210 */ /* 0x002fc60007f7e0ff */
[----:B------:R-:W2:Y:S01]  /*5c20*/  @!P0 LDG.E.U8 R112, desc[UR8][R122.64] ;  /* 0x000000087a708981 */ /* 0x000ea2000c1e1100 */
[----:B------:R-:W-:Y:S02]  /*5c30*/  PRMT R113, RZ, 0x7610, R113 ;  /* 0x00007610ff717816 */ /* 0x000fe40000000071 */
[----:B0-----:R-:W-:Y:S02]  /*5c40*/  IADD3 R120, P2, R165, R242, RZ ;  /* 0x000000f2a5787210 */ /* 0x001fe40007f5e0ff */
[----:B------:R-:W-:Y:S02]  /*5c50*/  PRMT R146, RZ, 0x7610, R146 ;  /* 0x00007610ff927816 */ /* 0x000fe40000000092 */
[----:B------:R-:W-:Y:S01]  /*5c60*/  PRMT R147, RZ, 0x7610, R147 ;  /* 0x00007610ff937816 */ /* 0x000fe20000000093 */
[----:B------:R-:W-:-:S05]  /*5c70*/  IMAD.X R121, R28, 0x1, R227, P2 ;  /* 0x000000011c797824 */ /* 0x000fca00010e06e3 */
[----:B------:R0:W2:Y:S01]  /*5c80*/  @!P0 LDG.E.U8 R146, desc[UR8][R120.64] ;  /* 0x0000000878928981 */ /* 0x0000a2000c1e1100 */
[----:B------:R-:W-:Y:S02]  /*5c90*/  PRMT R148, RZ, 0x7610, R148 ;  /* 0x00007610ff947816 */ /* 0x000fe40000000094 */
[----:B------:R-:W-:Y:S02]  /*5ca0*/  PRMT R149, RZ, 0x7610, R149 ;  /* 0x00007610ff957816 */ /* 0x000fe40000000095 */
[----:B------:R-:W-:Y:S02]  /*5cb0*/  PRMT R150, RZ, 0x7610, R150 ;  /* 0x00007610ff967816 */ /* 0x000fe40000000096 */
[----:B0-----:R-:W-:-:S05]  /*5cc0*/  IADD3 R120, P2, R165, R201, RZ ;  /* 0x000000c9a5787210 */ /* 0x001fca0007f5e0ff */
        /* <DEDUP_REMOVED lines=35> */
[C---:B0-----:R-:W-:Y:S01]  /*5f00*/  IADD3 R120, P2, R165.reuse, R134, RZ ;  /* 0x00000086a5787210 */ /* 0x041fe20007f5e0ff */
[----:B----4-:R-:W-:Y:S01]  /*5f10*/  IMAD.X R115, R28, 0x1, R2, P3 ;  /* 0x000000011c737824 */ /* 0x010fe200018e0602 */
[----:B------:R-:W-:-:S04]  /*5f20*/  IADD3 R122, P3, R165, R247, RZ ;  /* 0x000000f7a57a7210 */ /* 0x000fc80007f7e0ff */
[----:B------:R0:W4:Y:S01]  /*5f30*/  @!P0 LDG.E.U8 R42, desc[UR8][R114.64] ;  /* 0x00000008722a8981 */ /* 0x000122000c1e1100 */
[----:B------:R-:W-:-:S05]  /*5f40*/  IMAD.X R123, R28, 0x1, R243, P3 ;  /* 0x000000011c7b7824 */ /* 0x000fca00018e06f3 */
[----:B------:R1:W4:Y:S01]  /*5f50*/  @!P0 LDG.E.U8 R113, desc[UR8][R122.64] ;  /* 0x000000087a718981 */ /* 0x000322000c1e1100 */
[----:B0-----:R-:W-:-:S05]  /*5f60*/  IADD3 R114, P1, R165, R223, RZ ;  /* 0x000000dfa5727210 */ /* 0x001fca0007f3e0ff */
[----:B------:R-:W-:Y:S01]  /*5f70*/  IMAD.X R115, R28, 0x1, R222, P1 ;  /* 0x000000011c737824 */ /* 0x000fe200008e06de */
[----:B-1----:R-:W-:-:S04]  /*5f80*/  IADD3 R122, P1, R165, R199, RZ ;  /* 0x000000c7a57a7210 */ /* 0x002fc80007f3e0ff */
        /* <DEDUP_REMOVED lines=37> */
[C---:B------:R-:W-:Y:S02]  /*61e0*/  IMAD.X R121, R28.reuse, 0x1, R143, P2 ;  /* 0x000000011c797824 */ /* 0x040fe400010e068f */
[----:B------:R-:W-:-:S03]  /*61f0*/  IMAD.X R123, R28, 0x1, R142, P1 ;  /* 0x000000011c7b7824 */ /* 0x000fc600008e068e */
[----:B------:R1:W4:Y:S01]  /*6200*/  @!P0 LDG.E.U8 R203, desc[UR8][R120.64] ;  /* 0x0000000878cb8981 */ /* 0x000322000c1e1100 */
[----:B0-----:R-:W-:-:S03]  /*6210*/  IADD3 R114, P3, R165, R136, RZ ;  /* 0x00000088a5727210 */ /* 0x001fc60007f7e0ff */
[----:B------:R0:W4:Y:S02]  /*6220*/  @!P0 LDG.E.U8 R204, desc[UR8][R122.64] ;  /* 0x000000087acc8981 */ /* 0x000124000c1e1100 */
[----:B------:R-:W-:Y:S01]  /*6230*/  IMAD.X R115, R28, 0x1, R144, P3 ;  /* 0x000000011c737824 */ /* 0x000fe200018e0690 */
[----:B-1----:R-:W-:-:S04]  /*6240*/  IADD3 R120, P2, R165, R128, RZ ;  /* 0x00000080a5787210 */ /* 0x002fc80007f5e0ff */
[----:B------:R1:W4:Y:S01]  /*6250*/  @!P0 LDG.E.U8 R202, desc[UR8][R114.64] ;  /* 0x0000000872ca8981 */ /* 0x000322000c1e1100 */
[C---:B0-----:R-:W-:Y:S01]  /*6260*/  IADD3 R122, P1, R165.reuse, R126, RZ ;  /* 0x0000007ea57a7210 */ /* 0x041fe20007f3e0ff */
[C---:B------:R-:W-:Y:S01]  /*6270*/  IMAD.X R121, R28.reuse, 0x1, R140, P2 ;  /* 0x000000011c797824 */ /* 0x040fe200010e068c */
[----:B------:R-:W-:Y:S02]  /*6280*/  PRMT R207, RZ, 0x7610, R207 ;  /* 0x00007610ffcf7816 */ /* 0x000fe400000000cf */
[----:B------:R-:W-:Y:S02]  /*6290*/  PRMT R208, RZ, 0x7610, R208 ;  /* 0x00007610ffd07816 */ /* 0x000fe400000000d0 */
[----:B-1----:R-:W-:Y:S01]  /*62a0*/  IADD3 R114, P3, R165, R130, RZ ;  /* 0x00000082a5727210 */ /* 0x002fe20007f7e0ff */
[C---:B------:R-:W-:Y:S01]  /*62b0*/  IMAD.X R123, R28.reuse, 0x1, R139, P1 ;  /* 0x000000011c7b7824 */ /* 0x040fe200008e068b */
[----:B------:R-:W-:Y:S02]  /*62c0*/  PRMT R206, RZ, 0x7610, R206 ;  /* 0x00007610ffce7816 */ /* 0x000fe400000000ce */
[----:B------:R0:W4:Y:S01]  /*62d0*/  @!P0 LDG.E.U8 R208, desc[UR8][R120.64] ;  /* 0x0000000878d08981 */ /* 0x000122000c1e1100 */
[----:B------:R-:W-:-:S03]  /*62e0*/  IMAD.X R115, R28, 0x1, R141, P3 ;  /* 0x000000011c737824 */ /* 0x000fc600018e068d */
[----:B------:R1:W4:Y:S04]  /*62f0*/  @!P0 LDG.E.U8 R206, desc[UR8][R122.64] ;  /* 0x000000087ace8981 */ /* 0x000328000c1e1100 */
[----:B------:R3:W4:Y:S01]  /*6300*/  @!P0 LDG.E.U8 R207, desc[UR8][R114.64] ;  /* 0x0000000872cf8981 */ /* 0x000722000c1e1100 */
[C---:B0-----:R-:W-:Y:S02]  /*6310*/  IADD3 R120, P2, R165.reuse, R118, RZ ;  /* 0x00000076a5787210 */ /* 0x041fe40007f5e0ff */
[C---:B-1----:R-:W-:Y:S02]  /*6320*/  IADD3 R122, P1, R165.reuse, R116, RZ ;  /* 0x00000074a57a7210 */ /* 0x042fe40007f3e0ff */
[----:B---3--:R-:W-:Y:S01]  /*6330*/  IADD3 R114, P3, R165, R124, RZ ;  /* 0x0000007ca5727210 */ /* 0x008fe20007f7e0ff */
[C---:B------:R-:W-:Y:S01]  /*6340*/  IMAD.X R121, R28.reuse, 0x1, R135, P2 ;  /* 0x000000011c797824 */ /* 0x040fe200010e0687 */
[----:B------:R-:W-:Y:S01]  /*6350*/  PRMT R211, RZ, 0x7610, R211 ;  /* 0x00007610ffd37816 */ /* 0x000fe200000000d3 */
[C---:B------:R-:W-:Y:S01]  /*6360*/  IMAD.X R123, R28.reuse, 0x1, R133, P1 ;  /* 0x000000011c7b7824 */ /* 0x040fe200008e0685 */
[----:B------:R-:W-:Y:S01]  /*6370*/  PRMT R210, RZ, 0x7610, R210 ;  /* 0x00007610ffd27816 */ /* 0x000fe200000000d2 */
[----:B------:R-:W-:Y:S01]  /*6380*/  IMAD.X R115, R28, 0x1, R137, P3 ;  /* 0x000000011c737824 */ /* 0x000fe200018e0689 */
[----:B------:R-:W-:-:S04]  /*6390*/  PRMT R209, RZ, 0x7610, R209 ;  /* 0x00007610ffd17816 */ /* 0x000fc800000000d1 */
[----:B------:R0:W3:Y:S04]  /*63a0*/  @!P0 LDG.E.U8 R211, desc[UR8][R114.64] ;  /* 0x0000000872d38981 */ /* 0x0000e8000c1e1100 */
[----:B------:R1:W3:Y:S04]  /*63b0*/  @!P0 LDG.E.U8 R210, desc[UR8][R120.64] ;  /* 0x0000000878d28981 */ /* 0x0002e8000c1e1100 */
[----:B------:R2:W3:Y:S01]  /*63c0*/  @!P0 LDG.E.U8 R209, desc[UR8][R122.64] ;  /* 0x000000087ad18981 */ /* 0x0004e2000c1e1100 */
[C---:B0-----:R-:W-:Y:S02]  /*63d0*/  IADD3 R114, P3, R165.reuse, R110, RZ ;  /* 0x0000006ea5727210 */ /* 0x041fe40007f7e0ff */
[----:B-1----:R-:W-:-:S02]  /*63e0*/  IADD3 R120, P2, R165, R108, RZ ;  /* 0x0000006ca5787210 */ /* 0x002fc40007f5e0ff */
[C---:B--2---:R-:W-:Y:S01]  /*63f0*/  IADD3 R122, P1, R165.reuse, R26, RZ ;  /* 0x0000001aa57a7210 */ /* 0x044fe20007f3e0ff */
[C---:B------:R-:W-:Y:S01]  /*6400*/  IMAD.X R115, R28.reuse, 0x1, R131, P3 ;  /* 0x000000011c737824 */ /* 0x040fe200018e0683 */
[----:B------:R-:W-:Y:S01]  /*6410*/  PRMT R218, RZ, 0x7610, R218 ;  /* 0x00007610ffda7816 */ /* 0x000fe200000000da */
[C---:B------:R-:W-:Y:S01]  /*6420*/  IMAD.X R121, R28.reuse, 0x1, R129, P2 ;  /* 0x000000011c797824 */ /* 0x040fe200010e0681 */
[----:B------:R-:W-:Y:S01]  /*6430*/  PRMT R219, RZ, 0x7610, R219 ;  /* 0x00007610ffdb7816 */ /* 0x000fe200000000db */
[----:B------:R-:W-:Y:S01]  /*6440*/  IMAD.X R123, R28, 0x1, R127, P1 ;  /* 0x000000011c7b7824 */ /* 0x000fe200008e067f */
[----:B------:R-:W-:Y:S02]  /*6450*/  PRMT R220, RZ, 0x7610, R220 ;  /* 0x00007610ffdc7816 */ /* 0x000fe400000000dc */
[C---:B------:R-:W-:Y:S01]  /*6460*/  IADD3 RZ, P1, R165.reuse, R20, RZ ;  /* 0x00000014a5ff7210 */ /* 0x040fe20007f3e0ff */
[----:B------:R0:W2:Y:S01]  /*6470*/  @!P0 LDG.E.U8 R218, desc[UR8][R114.64] ;  /* 0x0000000872da8981 */ /* 0x0000a2000c1e1100 */
[----:B------:R-:W-:-:S02]  /*6480*/  IADD3 RZ, P2, R165, R22, RZ ;  /* 0x00000016a5ff7210 */ /* 0x000fc40007f5e0ff */
[C---:B------:R-:W-:Y:S01]  /*6490*/  IADD3 RZ, P3, R165.reuse, R24, RZ ;  /* 0x00000018a5ff7210 */ /* 0x040fe20007f7e0ff */
[----:B------:R1:W2:Y:S01]  /*64a0*/  @!P0 LDG.E.U8 R219, desc[UR8][R120.64] ;  /* 0x0000000878db8981 */ /* 0x0002a2000c1e1100 */
[----:B------:R-:W-:Y:S02]  /*64b0*/  PRMT R224, RZ, 0x7610, R224 ;  /* 0x00007610ffe07816 */ /* 0x000fe400000000e0 */
[----:B------:R-:W-:Y:S01]  /*64c0*/  PRMT R225, RZ, 0x7610, R225 ;  /* 0x00007610ffe17816 */ /* 0x000fe200000000e1 */
[----:B------:R1:W2:Y:S01]  /*64d0*/  @!P0 LDG.E.U8 R220, desc[UR8][R122.64] ;  /* 0x000000087adc8981 */ /* 0x0002a2000c1e1100 */
[----:B------:R-:W-:Y:S01]  /*64e0*/  PRMT R226, RZ, 0x7610, R226 ;  /* 0x00007610ffe27816 */ /* 0x000fe200000000e2 */
[C---:B0-----:R-:W-:Y:S02]  /*64f0*/  IMAD.IADD R114, R165.reuse, 0x1, R24 ;  /* 0x00000001a5727824 */ /* 0x041fe400078e0218 */
[----:B------:R-:W-:Y:S01]  /*6500*/  IMAD.X R115, R28, 0x1, R125, P3 ;  /* 0x000000011c737824 */ /* 0x000fe200018e067d */
[C---:B------:R-:W-:Y:S01]  /*6510*/  IADD3 RZ, P3, R165.reuse, R18, RZ ;  /* 0x00000012a5ff7210 */ /* 0x040fe20007f7e0ff */
[----:B-1----:R-:W-:-:S02]  /*6520*/  IMAD.IADD R120, R165, 0x1, R22 ;  /* 0x00000001a5787824 */ /* 0x002fc400078e0216 */
[C---:B------:R-:W-:Y:S01]  /*6530*/  IMAD.X R121, R28.reuse, 0x1, R119, P2 ;  /* 0x000000011c797824 */ /* 0x040fe200010e0677 */
[C---:B------:R-:W-:Y:S01]  /*6540*/  IADD3 RZ, P2, R165.reuse, R16, RZ ;  /* 0x00000010a5ff7210 */ /* 0x040fe20007f5e0ff */
[C---:B------:R-:W-:Y:S01]  /*6550*/  IMAD.IADD R122, R165.reuse, 0x1, R20 ;  /* 0x00000001a57a7824 */ /* 0x040fe200078e0214 */
[----:B------:R0:W2:Y:S01]  /*6560*/  @!P0 LDG.E.U8 R224, desc[UR8][R114.64] ;  /* 0x0000000872e08981 */ /* 0x0000a2000c1e1100 */
[----:B------:R-:W-:Y:S01]  /*6570*/  IMAD.X R123, R28, 0x1, R117, P1 ;  /* 0x000000011c7b7824 */ /* 0x000fe200008e0675 */
[C---:B------:R-:W-:Y:S02]  /*6580*/  IADD3 RZ, P1, R165.reuse, R14, RZ ;  /* 0x0000000ea5ff7210 */ /* 0x040fe40007f3e0ff */
[----:B------:R1:W2:Y:S01]  /*6590*/  @!P0 LDG.E.U8 R225, desc[UR8][R120.64] ;  /* 0x0000000878e18981 */ /* 0x0002a2000c1e1100 */
[----:B------:R-:W-:Y:S02]  /*65a0*/  PRMT R230, RZ, 0x7610, R230 ;  /* 0x00007610ffe67816 */ /* 0x000fe400000000e6 */
[----:B------:R-:W-:Y:S01]  /*65b0*/  PRMT R229, RZ, 0x7610, R229 ;  /* 0x00007610ffe57816 */ /* 0x000fe200000000e5 */
[----:B------:R1:W2:Y:S01]  /*65c0*/  @!P0 LDG.E.U8 R226, desc[UR8][R122.64] ;  /* 0x000000087ae28981 */ /* 0x0002a2000c1e1100 */
[----:B------:R-:W-:Y:S01]  /*65d0*/  PRMT R228, RZ, 0x7610, R228 ;  /* 0x00007610ffe47816 */ /* 0x000fe200000000e4 */
[----:B0-----:R-:W-:-:S02]  /*65e0*/  IMAD.IADD R114, R165, 0x1, R18 ;  /* 0x00000001a5727824 */ /* 0x001fc400078e0212 */
[C---:B------:R-:W-:Y:S01]  /*65f0*/  IMAD.X R115, R28.reuse, 0x1, R111, P3 ;  /* 0x000000011c737824 */ /* 0x040fe200018e066f */
[C---:B------:R-:W-:Y:S01]  /*6600*/  IADD3 RZ, P3, R165.reuse, R12, RZ ;  /* 0x0000000ca5ff7210 */ /* 0x040fe20007f7e0ff */
[C---:B-1----:R-:W-:Y:S02]  /*6610*/  IMAD.IADD R120, R165.reuse, 0x1, R16 ;  /* 0x00000001a5787824 */ /* 0x042fe400078e0210 */
[C---:B------:R-:W-:Y:S01]  /*6620*/  IMAD.X R121, R28.reuse, 0x1, R109, P2 ;  /* 0x000000011c797824 */ /* 0x040fe200010e066d */
[C---:B------:R-:W-:Y:S01]  /*6630*/  IADD3 RZ, P2, R165.reuse, R10, RZ ;  /* 0x0000000aa5ff7210 */ /* 0x040fe20007f5e0ff */
[C---:B------:R-:W-:Y:S01]  /*6640*/  IMAD.IADD R122, R165.reuse, 0x1, R14 ;  /* 0x00000001a57a7824 */ /* 0x040fe200078e020e */
[----:B------:R0:W2:Y:S01]  /*6650*/  @!P0 LDG.E.U8 R230, desc[UR8][R114.64] ;  /* 0x0000000872e68981 */ /* 0x0000a2000c1e1100 */
[----:B------:R-:W-:Y:S01]  /*6660*/  IMAD.X R123, R28, 0x1, R27, P1 ;  /* 0x000000011c7b7824 */ /* 0x000fe200008e061b */
[----:B------:R-:W-:Y:S02]  /*6670*/  IADD3 RZ, P1, R165, R8, RZ ;  /* 0x00000008a5ff7210 */ /* 0x000fe40007f3e0ff */
[----:B------:R1:W2:Y:S01]  /*6680*/  @!P0 LDG.E.U8 R229, desc[UR8][R120.64] ;  /* 0x0000000878e58981 */ /* 0x0002a2000c1e1100 */
[----:B------:R-:W-:-:S02]  /*6690*/  PRMT R233, RZ, 0x7610, R233 ;  /* 0x00007610ffe97816 */ /* 0x000fc400000000e9 */
[----:B------:R-:W-:Y:S01]  /*66a0*/  PRMT R232, RZ, 0x7610, R232 ;  /* 0x00007610ffe87816 */ /* 0x000fe200000000e8 */
[----:B------:R1:W2:Y:S01]  /*66b0*/  @!P0 LDG.E.U8 R228, desc[UR8][R122.64] ;  /* 0x000000087ae48981 */ /* 0x0002a2000c1e1100 */
[----:B------:R-:W-:Y:S01]  /*66c0*/  PRMT R231, RZ, 0x7610, R231 ;  /* 0x00007610ffe77816 */ /* 0x000fe200000000e7 */
[C---:B0-----:R-:W-:Y:S02]  /*66d0*/  IMAD.IADD R114, R165.reuse, 0x1, R12 ;  /* 0x00000001a5727824 */ /* 0x041fe400078e020c */
        /* <DEDUP_REMOVED lines=8> */
[----:B------:R-:W-:-:S02]  /*6760*/  IADD3 RZ, P1, R165, R5, RZ ;  /* 0x00000005a5ff7210 */ /* 0x000fc40007f3e0ff */
        /* <DEDUP_REMOVED lines=21> */
[C---:B------:R-:W-:Y:S02]  /*68c0*/  IMAD.X R115, R28.reuse, 0x1, R13, P3 ;  /* 0x000000011c737824 */ /* 0x040fe400018e060d */
[C---:B-1----:R-:W-:Y:S02]  /*68d0*/  IMAD.IADD R120, R165.reuse, 0x1, R3 ;  /* 0x00000001a5787824 */ /* 0x042fe400078e0203 */
[C---:B------:R-:W-:Y:S01]  /*68e0*/  IMAD.X R121, R28.reuse, 0x1, R11, P2 ;  /* 0x000000011c797824 */ /* 0x040fe200010e060b */
[----:B------:R0:W2:Y:S01]  /*68f0*/  @!P0 LDG.E.U8 R244, desc[UR8][R114.64] ;  /* 0x0000000872f48981 */ /* 0x0000a2000c1e1100 */
[----:B------:R-:W-:Y:S02]  /*6900*/  IMAD.IADD R122, R165, 0x1, R164 ;  /* 0x00000001a57a7824 */ /* 0x000fe400078e02a4 */
[----:B------:R-:W-:Y:S01]  /*6910*/  IMAD.X R123, R28, 0x1, R9, P1 ;  /* 0x000000011c7b7824 */ /* 0x000fe200008e0609 */
[----:B------:R1:W2:Y:S04]  /*6920*/  @!P0 LDG.E.U8 R245, desc[UR8][R120.64] ;  /* 0x0000000878f58981 */ /* 0x0002a8000c1e1100 */
[----:B------:R1:W2:Y:S01]  /*6930*/  @!P0 LDG.E.U8 R246, desc[UR8][R122.64] ;  /* 0x000000087af68981 */ /* 0x0002a2000c1e1100 */
[----:B0-----:R-:W-:Y:S01]  /*6940*/  IMAD.SHL.U32 R114, R212, 0x80, RZ ;  /* 0x00000080d4727824 */ /* 0x001fe200078e00ff */
[----:B------:R-:W-:-:S04]  /*6950*/  SHF.R.S32.HI R241, RZ, 0x2, R212 ;  /* 0x00000002fff17819 */ /* 0x000fc800000114d4 */
[----:B------:R-:W-:Y:S02]  /*6960*/  LOP3.LUT R114, R114, 0x800, RZ, 0xc0, !PT ;  /* 0x0000080072727812 */ /* 0x000fe400078ec0ff */
[----:B------:R-:W-:Y:S02]  /*6970*/  LOP3.LUT R28, R212, 0x3, RZ, 0xc0, !PT ;  /* 0x00000003d41c7812 */ /* 0x000fe400078ec0ff */
[----:B------:R-:W-:Y:S01]  /*6980*/  SGXT R241, R241, 0x1 ;  /* 0x00000001f1f1781a */ /* 0x000fe20000000200 */
[----:B------:R-:W-:Y:S01]  /*6990*/  VIADD R114, R114, UR5 ;  /* 0x0000000572727c36 */ /* 0x000fe20008000000 */
[----:B-1----:R-:W-:Y:S01]  /*69a0*/  SHF.R.U32.HI R120, RZ, 0x2, R212 ;  /* 0x00000002ff787819 */ /* 0x002fe200000116d4 */
[----:B------:R-:W-:Y:S01]  /*69b0*/  IMAD.SHL.U32 R122, R212, 0x2, RZ ;  /* 0x00000002d47a7824 */ /* 0x000fe200078e00ff */
[----:B------:R-:W-:Y:S01]  /*69c0*/  LOP3.LUT R241, R241, 0x90, RZ, 0xc0, !PT ;  /* 0x00000090f1f17812 */ /* 0x000fe200078ec0ff */
[----:B------:R-:W-:Y:S01]  /*69d0*/  IMAD R115, R28, 0x88, RZ ;  /* 0x000000881c737824 */ /* 0x000fe200078e02ff */
[----:B------:R-:W-:Y:S01]  /*69e0*/  LOP3.LUT R121, R212, 0xe0, RZ, 0xc0, !PT ;  /* 0x000000e0d4797812 */ /* 0x000fe200078ec0ff */
[----:B------:R-:W-:Y:S01]  /*69f0*/  IMAD R114, R28, 0x20, R114 ;  /* 0x000000201c727824 */ /* 0x000fe200078e0272 */
[----:B------:R-:W-:Y:S01]  /*6a00*/  SGXT.U32 R120, R120, 0x3 ;  /* 0x000000037878781a */ /* 0x000fe20000000000 */
[----:B------:R-:W-:Y:S01]  /*6a10*/  STL [R1+0x1a4], R162 ;  /* 0x0001a4a201007387 */ /* 0x000fe20000100800 */
[----:B------:R-:W-:Y:S01]  /*6a20*/  LOP3.LUT R241, R241, 0x10, R122, 0x78, !PT ;  /* 0x00000010f1f17812 */ /* 0x000fe200078e787a */
[----:B------:R-:W-:Y:S01]  /*6a30*/  IMAD R114, R121, 0x8, R114 ;  /* 0x0000000879727824 */ /* 0x000fe200078e0272 */
[----:B------:R-:W-:Y:S01]  /*6a40*/  LOP3.LUT R28, R115, R120, RZ, 0xfc, !PT ;  /* 0x00000078731c7212 */ /* 0x000fe200078efcff */
[----:B------:R-:W-:Y:S01]  /*6a50*/  STL [R1+0x1a8], R163 ;  /* 0x0001a8a301007387 */ /* 0x000fe20000100800 */
[----:B------:R-:W-:Y:S01]  /*6a60*/  LOP3.LUT R252, R252, 0x90, RZ, 0xc0, !PT ;  /* 0x00000090fcfc7812 */ /* 0x000fe200078ec0ff */
[----:B------:R-:W-:-:S02]  /*6a70*/  IMAD.IADD R241, R241, 0x1, R114 ;  /* 0x00000001f1f17824 */ /* 0x000fc400078e0272 */
[----:B------:R-:W-:Y:S01]  /*6a80*/  STL [R1+0x1ac], R251 ;  /* 0x0001acfb01007387 */ /* 0x000fe20000100800 */
[----:B------:R-:W-:-:S03]  /*6a90*/  LOP3.LUT R115, R28, 0x8, RZ, 0x3c, !PT ;  /* 0x000000081c737812 */ /* 0x000fc600078e3cff */
[----:B------:R-:W-:Y:S01]  /*6aa0*/  STL [R1+0x1b0], R249 ;  /* 0x0001b0f901007387 */ /* 0x000fe20000100800 */
[----:B------:R-:W-:-:S03]  /*6ab0*/  LOP3.LUT R114, R28, 0x10, RZ, 0x3c, !PT ;  /* 0x000000101c727812 */ /* 0x000fc600078e3cff */
[----:B------:R-:W-:Y:S01]  /*6ac0*/  STL [R1+0x1b4], R2 ;  /* 0x0001b40201007387 */ /* 0x000fe20000100800 */
[----:B------:R-:W-:-:S03]  /*6ad0*/  LOP3.LUT R234, R28, 0x18, RZ, 0x3c, !PT ;  /* 0x000000181cea7812 */ /* 0x000fc600078e3cff */
[----:B------:R-:W-:Y:S01]  /*6ae0*/  STL [R1+0x1b8], R250 ;  /* 0x0001b8fa01007387 */ /* 0x000fe20000100800 */
[----:B------:R-:W-:-:S03]  /*6af0*/  LOP3.LUT R252, R252, 0x7f, R212, 0x78, !PT ;  /* 0x0000007ffcfc7812 */ /* 0x000fc600078e78d4 */
[----:B------:R-:W-:Y:S04]  /*6b00*/  STL [R1+0x1bc], R248 ;  /* 0x0001bcf801007387 */ /* 0x000fe80000100800 */
[----:B------:R-:W-:Y:S04]  /*6b10*/  STL [R1+0x1c0], R247 ;  /* 0x0001c0f701007387 */ /* 0x000fe80000100800 */
[----:B------:R-:W-:Y:S04]  /*6b20*/  STL [R1+0x1c4], R242 ;  /* 0x0001c4f201007387 */ /* 0x000fe80000100800 */
[----:B------:R-:W-:Y:S04]  /*6b30*/  STL [R1+0x1d8], R223 ;  /* 0x0001d8df01007387 */ /* 0x000fe80000100800 */
[----:B------:R-:W-:Y:S04]  /*6b40*/  LDS.U8 R120, [R115+UR5] ;  /* 0x0000000573787984 */ /* 0x000fe80008000000 */
[----:B------:R-:W0:Y:S04]  /*6b50*/  LDS.U8 R121, [R115+UR5+0x20] ;  /* 0x0000200573797984 */ /* 0x000e280008000000 */
[----:B------:R-:W-:Y:S04]  /*6b60*/  LDS.U8 R51, [R115+UR5+0x40] ;  /* 0x0000400573337984 */ /* 0x000fe80008000000 */
[----:B------:R-:W-:Y:S04]  /*6b70*/  LDS.U8 R223, [R115+UR5+0x60] ;  /* 0x0000600573df7984 */ /* 0x000fe80008000000 */
[----:B------:R-:W-:Y:S04]  /*6b80*/  LDS.U8 R122, [R115+UR5+0x200] ;  /* 0x00020005737a7984 */ /* 0x000fe80008000000 */
[----:B------:R-:W1:Y:S04]  /*6b90*/  LDS.U8 R123, [R115+UR5+0x220] ;  /* 0x00022005737b7984 */ /* 0x000e680008000000 */
[----:B------:R-:W-:Y:S04]  /*6ba0*/  LDS.U8 R44, [R115+UR5+0x240] ;  /* 0x00024005732c7984 */ /* 0x000fe80008000000 */
[----:B------:R-:W-:Y:S04]  /*6bb0*/  LDS.U8 R45, [R115+UR5+0x260] ;  /* 0x00026005732d7984 */ /* 0x000fe80008000000 */
[----:B------:R-:W-:Y:S04]  /*6bc0*/  LDS.U8 R212, [R114+UR5] ;  /* 0x0000000572d47984 */ /* 0x000fe80008000000 */
[----:B------:R-:W-:Y:S04]  /*6bd0*/  LDS.U8 R213, [R114+UR5+0x20] ;  /* 0x0000200572d57984 */ /* 0x000fe80008000000 */
[----:B------:R-:W-:Y:S04]  /*6be0*/  LDS.U8 R248, [R114+UR5+0x40] ;  /* 0x0000400572f87984 */ /* 0x000fe80008000000 */
[----:B------:R-:W-:Y:S04]  /*6bf0*/  LDS.U8 R250, [R114+UR5+0x60] ;  /* 0x0000600572fa7984 */ /* 0x000fe80008000000 */
[----:B------:R-:W-:Y:S04]  /*6c00*/  LDS.U8 R214, [R114+UR5+0x200] ;  /* 0x0002000572d67984 */ /* 0x000fe80008000000 */
[----:B------:R-:W-:Y:S04]  /*6c10*/  LDS.U8 R215, [R114+UR5+0x220] ;  /* 0x0002200572d77984 */ /* 0x000fe80008000000 */
        /* <DEDUP_REMOVED lines=11> */
[----:B------:R-:W1:Y:S04]  /*6cd0*/  LDS.U8 R235, [R28+UR5+0x20] ;  /* 0x000020051ceb7984 */ /* 0x000e680008000000 */
[----:B------:R-:W-:Y:S04]  /*6ce0*/  LDS.U8 R46, [R28+UR5+0x40] ;  /* 0x000040051c2e7984 */ /* 0x000fe80008000000 */
[----:B------:R-:W-:Y:S04]  /*6cf0*/  LDS.U8 R47, [R28+UR5+0x60] ;  /* 0x000060051c2f7984 */ /* 0x000fe80008000000 */
[----:B------:R-:W-:Y:S04]  /*6d00*/  LDS.U8 R236, [R28+UR5+0x200] ;  /* 0x000200051cec7984 */ /* 0x000fe80008000000 */
[----:B------:R-:W1:Y:S04]  /*6d10*/  LDS.U8 R237, [R28+UR5+0x220] ;  /* 0x000220051ced7984 */ /* 0x000e680008000000 */
[----:B------:R-:W-:Y:S04]  /*6d20*/  LDS.U8 R242, [R28+UR5+0x240] ;  /* 0x000240051cf27984 */ /* 0x000fe80008000000 */
[----:B------:R-:W-:Y:S01]  /*6d30*/  LDS.U8 R247, [R28+UR5+0x260] ;  /* 0x000260051cf77984 */ /* 0x000fe20008000000 */
[----:B------:R-:W-:Y:S06]  /*6d40*/  BAR.SYNC.DEFER_BLOCKING 0x0 ;  /* 0x0000000000007b1d */ /* 0x000fec0000010000 */
[----:B------:R-:W-:Y:S04]  /*6d50*/  STS.U8 [R252+UR5], R29 ;  /* 0x0000001dfc007988 */ /* 0x000fe80008000005 */
[----:B------:R-:W-:Y:S04]  /*6d60*/  STS.U8 [R252+UR5+0x100], R30 ;  /* 0x0001001efc007988 */ /* 0x000fe80008000005 */
        /* <DEDUP_REMOVED lines=11> */
[----:B----4-:R-:W-:Y:S04]  /*6e20*/  STS.U8 [R252+UR5+0xd00], R42 ;  /* 0x000d002afc007988 */ /* 0x010fe80008000005 */
        /* <DEDUP_REMOVED lines=29> */
[----:B---3--:R-:W-:Y:S04]  /*7000*/  STS.U8 [R252+UR5+0x2b00], R211 ;  /* 0x002b00d3fc007988 */ /* 0x008fe80008000005 */
[----:B------:R-:W-:Y:S04]  /*7010*/  STS.U8 [R252+UR5+0x2c00], R210 ;  /* 0x002c00d2fc007988 */ /* 0x000fe80008000005 */
[----:B------:R-:W-:Y:S04]  /*7020*/  STS.U8 [R252+UR5+0x2d00], R209 ;  /* 0x002d00d1fc007988 */ /* 0x000fe80008000005 */
[----:B--2---:R-:W-:Y:S04]  /*7030*/  STS.U8 [R252+UR5+0x2e00], R218 ;  /* 0x002e00dafc007988 */ /* 0x004fe80008000005 */
        /* <DEDUP_REMOVED lines=16> */
[----:B------:R-:W-:Y:S01]  /*7140*/  STS.U8 [R252+UR5+0x3f00], R246 ;  /* 0x003f00f6fc007988 */ /* 0x000fe20008000005 */
[----:B------:R-:W-:Y:S06]  /*7150*/  BAR.SYNC.DEFER_BLOCKING 0x0 ;  /* 0x0000000000007b1d */ /* 0x000fec0000010000 */
[----:B------:R-:W2:Y:S04]  /*7160*/  LDSM.16.M88.4 R28, [R241] ;  /* 0x00000000f11c783b */ /* 0x000ea80000000200 */
[----:B------:R-:W3:Y:S04]  /*7170*/  LDSM.16.M88.4 R32, [R241+0x1000] ;  /* 0x00100000f120783b */ /* 0x000ee80000000200 */
[----:B------:R-:W4:Y:S04]  /*7180*/  LDSM.16.M88.4 R36, [R241+0x2000] ;  /* 0x00200000f124783b */ /* 0x000f280000000200 */
[----:B------:R-:W4:Y:S01]  /*7190*/  LDSM.16.M88.4 R40, [R241+0x3000] ;  /* 0x00300000f128783b */ /* 0x000f220000000200 */
[----:B0-----:R-:W-:-:S02]  /*71a0*/  IMAD R121, R121, 0x100, R120 ;  /* 0x0000010079797824 */ /* 0x001fc400078e0278 */
[----:B-1----:R-:W-:Y:S02]  /*71b0*/  IMAD R123, R123, 0x100, R122 ;  /* 0x000001007b7b7824 */ /* 0x002fe400078e027a */
[----:B------:R-:W-:Y:S02]  /*71c0*/  IMAD R120, R235, 0x100, R234 ;  /* 0x00000100eb787824 */ /* 0x000fe400078e02ea */
[----:B------:R-:W-:Y:S01]  /*71d0*/  IMAD R122, R237, 0x100, R236 ;  /* 0x00000100ed7a7824 */ /* 0x000fe200078e02ec */
[----:B------:R-:W-:Y:S02]  /*71e0*/  F2FP.F16.E4M3.UNPACK_B R121, R121 ;  /* 0x00000079ff79723e */ /* 0x000fe400020006ff */
[----:B------:R-:W-:Y:S02]  /*71f0*/  F2FP.F16.E4M3.UNPACK_B R123, R123 ;  /* 0x0000007bff7b723e */ /* 0x000fe400020006ff */
[----:B------:R-:W-:Y:S02]  /*7200*/  F2FP.F16.E4M3.UNPACK_B R120, R120 ;  /* 0x00000078ff78723e */ /* 0x000fe400020006ff */
[----:B------:R-:W-:-:S02]  /*7210*/  F2FP.F16.E4M3.UNPACK_B R122, R122 ;  /* 0x0000007aff7a723e */ /* 0x000fc400020006ff */
[----:B--2---:R-:W-:Y:S02]  /*7220*/  F2FP.F16.E4M3.UNPACK_B R160, R28 ;  /* 0x0000001cffa0723e */ /* 0x004fe400020006ff */
[----:B------:R-:W-:Y:S02]  /*7230*/  F2FP.F16.E4M3.UNPACK_B R161, R29 ;  /* 0x0000001dffa1723e */ /* 0x000fe400020006ff */
[----:B------:R-:W-:Y:S02]  /*7240*/  F2FP.F16.E4M3.UNPACK_B R148, R30 ;  /* 0x0000001eff94723e */ /* 0x000fe400020006ff */
[----:B------:R-:W-:Y:S02]  /*7250*/  F2FP.F16.E4M3.UNPACK_B R149, R31 ;  /* 0x0000001fff95723e */ /* 0x000fe400020006ff */
[----:B---3--:R-:W-:Y:S02]  /*7260*/  F2FP.F16.E4M3.UNPACK_B R150, R32 ;  /* 0x00000020ff96723e */ /* 0x008fe400020006ff */
[----:B------:R-:W-:-:S02]  /*7270*/  F2FP.F16.E4M3.UNPACK_B R151, R33 ;  /* 0x00000021ff97723e */ /* 0x000fc400020006ff */
[----:B------:R-:W-:Y:S02]  /*7280*/  F2FP.F16.E4M3.UNPACK_B R152, R34 ;  /* 0x00000022ff98723e */ /* 0x000fe400020006ff */
[----:B------:R-:W-:Y:S02]  /*7290*/  F2FP.F16.E4M3.UNPACK_B R153, R35 ;  /* 0x00000023ff99723e */ /* 0x000fe400020006ff */
[----:B----4-:R-:W-:Y:S02]  /*72a0*/  F2FP.F16.E4M3.UNPACK_B R154, R36 ;  /* 0x00000024ff9a723e */ /* 0x010fe400020006ff */
[----:B------:R-:W-:Y:S02]  /*72b0*/  F2FP.F16.E4M3.UNPACK_B R155, R37 ;  /* 0x00000025ff9b723e */ /* 0x000fe400020006ff */
[----:B------:R-:W-:Y:S02]  /*72c0*/  F2FP.F16.E4M3.UNPACK_B R156, R38 ;  /* 0x00000026ff9c723e */ /* 0x000fe400020006ff */
[----:B------:R-:W-:-:S02]  /*72d0*/  F2FP.F16.E4M3.UNPACK_B R157, R39 ;  /* 0x00000027ff9d723e */ /* 0x000fc400020006ff */
[----:B------:R-:W-:Y:S02]  /*72e0*/  F2FP.F16.E4M3.UNPACK_B R158, R40 ;  /* 0x00000028ff9e723e */ /* 0x000fe400020006ff */
[----:B------:R-:W-:Y:S02]  /*72f0*/  F2FP.F16.E4M3.UNPACK_B R159, R41 ;  /* 0x00000029ff9f723e */ /* 0x000fe400020006ff */
[----:B------:R-:W-:Y:S02]  /*7300*/  F2FP.F16.E4M3.UNPACK_B R146, R42 ;  /* 0x0000002aff92723e */ /* 0x000fe400020006ff */
[----:B------:R-:W-:Y:S01]  /*7310*/  F2FP.F16.E4M3.UNPACK_B R147, R43 ;  /* 0x0000002bff93723e */ /* 0x000fe200020006ff */
[C---:B------:R-:W-:Y:S06]  /*7320*/  HMMA.16816.F32 R104, R120.reuse, R160, R104 ;  /* 0x000000a07868723c */ /* 0x040fec0000001868 */
[C---:B------:R-:W-:Y:S06]  /*7330*/  HMMA.16816.F32 R100, R120.reuse, R148, R100 ;  /* 0x000000947864723c */ /* 0x040fec0000001864 */
[C---:B------:R-:W-:Y:S06]  /*7340*/  HMMA.16816.F32 R96, R120.reuse, R150, R96 ;  /* 0x000000967860723c */ /* 0x040fec0000001860 */
[C---:B------:R-:W-:Y:S06]  /*7350*/  HMMA.16816.F32 R92, R120.reuse, R152, R92 ;  /* 0x00000098785c723c */ /* 0x040fec000000185c */
[C---:B------:R-:W-:Y:S06]  /*7360*/  HMMA.16816.F32 R88, R120.reuse, R154, R88 ;  /* 0x0000009a7858723c */ /* 0x040fec0000001858 */
[C---:B------:R-:W-:Y:S06]  /*7370*/  HMMA.16816.F32 R84, R120.reuse, R156, R84 ;  /* 0x0000009c7854723c */ /* 0x040fec0000001854 */
[C---:B------:R-:W-:Y:S06]  /*7380*/  HMMA.16816.F32 R80, R120.reuse, R158, R80 ;  /* 0x0000009e7850723c */ /* 0x040fec0000001850 */
[----:B------:R-:W-:Y:S07]  /*7390*/  HMMA.16816.F32 R76, R120, R146, R76 ;  /* 0x00000092784c723c */ /* 0x000fee000000184c */
[----:B------:R-:W-:-:S02]  /*73a0*/  IMAD R121, R223, 0x100, R51 ;  /* 0x00000100df797824 */ /* 0x000fc400078e0233 */
[----:B------:R-:W2:Y:S01]  /*73b0*/  LDL.LU R51, [R1+0x1dc] ;  /* 0x0001dc0001337983 */ /* 0x000ea20000300800 */
[----:B------:R-:W-:-:S03]  /*73c0*/  IMAD R123, R45, 0x100, R44 ;  /* 0x000001002d7b7824 */ /* 0x000fc600078e022c */
[----:B------:R-:W3:Y:S01]  /*73d0*/  LDL.LU R223, [R1+0x1d8] ;  /* 0x0001d80001df7983 */ /* 0x000ee20000300800 */
[----:B------:R-:W-:-:S03]  /*73e0*/  IMAD R120, R47, 0x100, R46 ;  /* 0x000001002f787824 */ /* 0x000fc600078e022e */
[----:B------:R-:W4:Y:S04]  /*73f0*/  LDL.LU R44, [R1+0x1d4] ;  /* 0x0001d400012c7983 */ /* 0x000f280000300800 */
[----:B------:R-:W4:Y:S04]  /*7400*/  LDL.LU R45, [R1+0x1d0] ;  /* 0x0001d000012d7983 */ /* 0x000f280000300800 */
[----:B------:R-:W4:Y:S04]  /*7410*/  LDL.LU R46, [R1+0x1cc] ;  /* 0x0001cc00012e7983 */ /* 0x000f280000300800 */
[----:B------:R-:W4:Y:S01]  /*7420*/  LDL.LU R47, [R1+0x1c8] ;  /* 0x0001c800012f7983 */ /* 0x000f220000300800 */
[----:B------:R-:W-:-:S02]  /*7430*/  IMAD R112, R213, 0x100, R212 ;  /* 0x00000100d5707824 */ /* 0x000fc400078e02d4 */
[----:B------:R-:W-:Y:S02]  /*7440*/  IMAD R214, R215, 0x100, R214 ;  /* 0x00000100d7d67824 */ /* 0x000fe400078e02d6 */
[----:B------:R-:W-:Y:S02]  /*7450*/  IMAD R113, R217, 0x100, R216 ;  /* 0x00000100d9717824 */ /* 0x000fe400078e02d8 */
[----:B------:R-:W-:Y:S01]  /*7460*/  IMAD R115, R115, 0x100, R114 ;  /* 0x0000010073737824 */ /* 0x000fe200078e0272 */
[----:B------:R-:W-:Y:S02]  /*7470*/  F2FP.F16.E4M3.UNPACK_B R112, R112 ;  /* 0x00000070ff70723e */ /* 0x000fe400020006ff */
[----:B------:R-:W-:Y:S02]  /*7480*/  F2FP.F16.E4M3.UNPACK_B R114, R214 ;  /* 0x000000d6ff72723e */ /* 0x000fe400020006ff */
[----:B------:R-:W-:Y:S02]  /*7490*/  F2FP.F16.E4M3.UNPACK_B R113, R113 ;  /* 0x00000071ff71723e */ /* 0x000fe400020006ff */
[----:B------:R-:W-:Y:S01]  /*74a0*/  F2FP.F16.E4M3.UNPACK_B R115, R115 ;  /* 0x00000073ff73723e */ /* 0x000fe200020006ff */
[----:B------:R-:W-:-:S02]  /*74b0*/  IMAD R122, R247, 0x100, R242 ;  /* 0x00000100f77a7824 */ /* 0x000fc400078e02f2 */
[----:B------:R-:W3:Y:S04]  /*74c0*/  LDL.LU R242, [R1+0x1c4] ;  /* 0x0001c40001f27983 */ /* 0x000ee80000300800 */
[C---:B------:R-:W-:Y:S01]  /*74d0*/  HMMA.16816.F32 R68, R112.reuse, R148, R68 ;  /* 0x000000947044723c */ /* 0x040fe20000001844 */
[----:B------:R-:W3:Y:S05]  /*74e0*/  LDL.LU R247, [R1+0x1c0] ;  /* 0x0001c00001f77983 */ /* 0x000eea0000300800 */
[----:B------:R-:W-:Y:S01]  /*74f0*/  HMMA.16816.F32 R72, R112, R160, R72 ;  /* 0x000000a07048723c */ /* 0x000fe20000001848 */
[----:B------:R-:W-:Y:S01]  /*7500*/  F2FP.F16.E4M3.UNPACK_B R148, R28.H1 ;  /* 0x0000001cff94723e */ /* 0x000fe200030006ff */
[----:B------:R-:W-:-:S02]  /*7510*/  IMAD R28, R250, 0x100, R248 ;  /* 0x00000100fa1c7824 */ /* 0x000fc400078e02f8 */
[----:B------:R-:W3:Y:S02]  /*7520*/  LDL.LU R248, [R1+0x1bc] ;  /* 0x0001bc0001f87983 */ /* 0x000ee40000300800 */
[C---:B------:R-:W-:Y:S01]  /*7530*/  HMMA.16816.F32 R64, R112.reuse, R150, R64 ;  /* 0x000000967040723c */ /* 0x040fe20000001840 */
[----:B------:R-:W-:Y:S01]  /*7540*/  F2FP.F16.E4M3.UNPACK_B R149, R29.H1 ;  /* 0x0000001dff95723e */ /* 0x000fe200030006ff */
[----:B------:R-:W3:Y:S04]  /*7550*/  LDL.LU R250, [R1+0x1b8] ;  /* 0x0001b80001fa7983 */ /* 0x000ee80000300800 */
[----:B------:R-:W-:Y:S01]  /*7560*/  HMMA.16816.F32 R60, R112, R152, R60 ;  /* 0x00000098703c723c */ /* 0x000fe2000000183c */
[----:B------:R-:W-:-:S05]  /*7570*/  IMAD R29, R163, 0x100, R251 ;  /* 0x00000100a31d7824 */ /* 0x000fca00078e02fb */
[C---:B------:R-:W-:Y:S06]  /*7580*/  HMMA.16816.F32 R56, R112.reuse, R154, R56 ;  /* 0x0000009a7038723c */ /* 0x040fec0000001838 */
[C---:B------:R-:W-:Y:S06]  /*7590*/  HMMA.16816.F32 R52, R112.reuse, R156, R52 ;  /* 0x0000009c7034723c */ /* 0x040fec0000001834 */
[C---:B--2---:R-:W-:Y:S06]  /*75a0*/  HMMA.16816.F32 R48, R112.reuse, R158, R48 ;  /* 0x0000009e7030723c */ /* 0x044fec0000001830 */
[----:B----4-:R-:W-:Y:S01]  /*75b0*/  HMMA.16816.F32 R44, R112, R146, R44 ;  /* 0x00000092702c723c */ /* 0x010fe2000000182c */
[----:B------:R-:W-:-:S02]  /*75c0*/  USHF.R.S32.HI UR5, URZ, 0x1f, UR4 ;  /* 0x0000001f3f057899 */ /* 0x000fc40008011404 */
[----:B------:R-:W-:Y:S01]  /*75d0*/  IADD3 R3, P6, R3, UR4, RZ ;  /* 0x0000000403037c10 */ /* 0x000fe2000ffde0ff */
[----:B------:R-:W0:Y:S03]  /*75e0*/  LDC R114, c[0x0][0x238] ;  /* 0x00008e00ff727b82 */ /* 0x000e260000000800 */
[----:B------:R-:W-:Y:S01]  /*75f0*/  F2FP.F16.E4M3.UNPACK_B R112, R30.H1 ;  /* 0x0000001eff70723e */ /* 0x000fe200030006ff */
[----:B------:R-:W-:Y:S02]  /*7600*/  IMAD R30, R249, 0x100, R2 ;  /* 0x00000100f91e7824 */ /* 0x000fe400078e0202 */
[----:B------:R-:W2:Y:S01]  /*7610*/  LDL.LU R2, [R1+0x1b4] ;  /* 0x0001b40001027983 */ /* 0x000ea20000300800 */
[----:B------:R-:W-:Y:S01]  /*7620*/  F2FP.F16.E4M3.UNPACK_B R113, R31.H1 ;  /* 0x0000001fff71723e */ /* 0x000fe200030006ff */
[----:B------:R-:W-:Y:S02]  /*7630*/  IMAD R31, R0, 0x100, R162 ;  /* 0x00000100001f7824 */ /* 0x000fe400078e02a2 */
[----:B------:R-:W4:Y:S04]  /*7640*/  LDL.LU R249, [R1+0x1b0] ;  /* 0x0001b00001f97983 */ /* 0x000f280000300800 */
[----:B------:R-:W2:Y:S04]  /*7650*/  LDL.LU R251, [R1+0x1ac] ;  /* 0x0001ac0001fb7983 */ /* 0x000ea80000300800 */
        /* <DEDUP_REMOVED lines=9> */
[----:B------:R-:W2:Y:S01]  /*76f0*/  LDL.LU R209, [R1+0x34] ;  /* 0x0000340001d17983 */ /* 0x000ea20000300800 */
[----:B------:R-:W-:-:S02]  /*7700*/  IADD3 R4, P0, R4, UR4, RZ ;  /* 0x0000000404047c10 */ /* 0x000fc4000ff1e0ff */
[----:B------:R-:W-:Y:S01]  /*7710*/  IADD3 R5, P1, R5, UR4, RZ ;  /* 0x0000000405057c10 */ /* 0x000fe2000ff3e0ff */
[----:B------:R-:W2:Y:S01]  /*7720*/  LDL.LU R210, [R1+0x3c] ;  /* 0x00003c0001d27983 */ /* 0x000ea20000300800 */
[----:B------:R-:W-:Y:S02]  /*7730*/  IADD3.X R11, R11, UR5, RZ, P6, !PT ;  /* 0x000000050b0b7c10 */ /* 0x000fe4000b7fe4ff */
[----:B------:R-:W-:Y:S01]  /*7740*/  IADD3 R12, P6, R12, UR4, RZ ;  /* 0x000000040c0c7c10 */ /* 0x000fe2000ffde0ff */
[----:B------:R-:W2:Y:S01]  /*7750*/  LDL.LU R211, [R1+0x44] ;  /* 0x0000440001d37983 */ /* 0x000ea20000300800 */
[----:B------:R-:W-:Y:S02]  /*7760*/  IADD3 R6, P2, R6, UR4, RZ ;  /* 0x0000000406067c10 */ /* 0x000fe4000ff5e0ff */
[----:B------:R-:W-:Y:S01]  /*7770*/  IADD3.X R13, R13, UR5, RZ, P0, !PT ;  /* 0x000000050d0d7c10 */ /* 0x000fe200087fe4ff */
        /* <DEDUP_REMOVED lines=10> */
[----:B------:R-:W-:-:S02]  /*7820*/  IADD3.X R17, R17, UR5, RZ, P2, !PT ;  /* 0x0000000511117c10 */ /* 0x000fc400097fe4ff */
[----:B------:R-:W-:Y:S01]  /*7830*/  IADD3 R26, P6, R26, UR4, RZ ;  /* 0x000000041a1a7c10 */ /* 0x000fe2000ffde0ff */
[----:B------:R-:W2:Y:S01]  /*7840*/  LDL.LU R203, [R1+0x30] ;  /* 0x0000300001cb7983 */ /* 0x000ea20000300800 */
[----:B------:R-:W-:Y:S02]  /*7850*/  IADD3 R18, P2, R18, UR4, RZ ;  /* 0x0000000412127c10 */ /* 0x000fe4000ff5e0ff */
[----:B------:R-:W-:Y:S01]  /*7860*/  IADD3.X R27, R27, UR5, RZ, P0, !PT ;  /* 0x000000051b1b7c10 */ /* 0x000fe200087fe4ff */
[----:B------:R-:W2:Y:S01]  /*7870*/  LDL.LU R202, [R1+0x6c] ;  /* 0x00006c0001ca7983 */ /* 0x000ea20000300800 */
[----:B------:R-:W-:Y:S02]  /*7880*/  IADD3.X R19, R19, UR5, RZ, P3, !PT ;  /* 0x0000000513137c10 */ /* 0x000fe40009ffe4ff */
[----:B------:R-:W-:Y:S02]  /*7890*/  IADD3 R108, P0, R108, UR4, RZ ;  /* 0x000000046c6c7c10 */ /* 0x000fe4000ff1e0ff */
[----:B------:R-:W-:-:S02]  /*78a0*/  IADD3 R20, P3, R20, UR4, RZ ;  /* 0x0000000414147c10 */ /* 0x000fc4000ff7e0ff */
[----:B------:R-:W-:Y:S02]  /*78b0*/  IADD3.X R21, R21, UR5, RZ, P4, !PT ;  /* 0x0000000515157c10 */ /* 0x000fe4000a7fe4ff */
[----:B------:R-:W-:Y:S02]  /*78c0*/  IADD3.X R109, R109, UR5, RZ, P1, !PT ;  /* 0x000000056d6d7c10 */ /* 0x000fe40008ffe4ff */
[----:B------:R-:W-:Y:S02]  /*78d0*/  IADD3 R22, P4, R22, UR4, RZ ;  /* 0x0000000416167c10 */ /* 0x000fe4000ff9e0ff */
[----:B------:R-:W-:Y:S02]  /*78e0*/  IADD3 R110, P1, R110, UR4, RZ ;  /* 0x000000046e6e7c10 */ /* 0x000fe4000ff3e0ff */
[----:B------:R-:W-:Y:S02]  /*78f0*/  IADD3.X R127, R127, UR5, RZ, P6, !PT ;  /* 0x000000057f7f7c10 */ /* 0x000fe4000b7fe4ff */
[----:B------:R-:W-:-:S02]  /*7900*/  IADD3.X R111, R111, UR5, RZ, P2, !PT ;  /* 0x000000056f6f7c10 */ /* 0x000fc400097fe4ff */
[----:B------:R-:W-:Y:S02]  /*7910*/  IADD3 R128, P6, R128, UR4, RZ ;  /* 0x0000000480807c10 */ /* 0x000fe4000ffde0ff */
[----:B------:R-:W-:Y:S02]  /*7920*/  IADD3 R116, P2, R116, UR4, RZ ;  /* 0x0000000474747c10 */ /* 0x000fe4000ff5e0ff */
[----:B------:R-:W-:Y:S02]  /*7930*/  IADD3.X R129, R129, UR5, RZ, P0, !PT ;  /* 0x0000000581817c10 */ /* 0x000fe400087fe4ff */
        /* <DEDUP_REMOVED lines=36> */
[----:B------:R-:W-:Y:S02]  /*7b80*/  IADD3 R164, P5, R164, UR4, RZ ;  /* 0x00000004a4a47c10 */ /* 0x000fe4000ffbe0ff */
[----:B------:R-:W-:Y:S02]  /*7b90*/  IADD3.X R176, R176, UR5, RZ, P3, !PT ;  /* 0x00000005b0b07c10 */ /* 0x000fe40009ffe4ff */
[----:B------:R-:W-:-:S02]  /*7ba0*/  IADD3 R221, P0, R221, UR4, RZ ;  /* 0x00000004dddd7c10 */ /* 0x000fc4000ff1e0ff */
[----:B------:R-:W-:Y:S02]  /*7bb0*/  IADD3 R191, P3, R191, UR4, RZ ;  /* 0x00000004bfbf7c10 */ /* 0x000fe4000ff7e0ff */
[----:B------:R-:W-:Y:S02]  /*7bc0*/  IADD3.X R178, R178, UR5, RZ, P4, !PT ;  /* 0x00000005b2b27c10 */ /* 0x000fe4000a7fe4ff */
[----:B------:R-:W-:Y:S02]  /*7bd0*/  IADD3.X R186, R186, UR5, RZ, P1, !PT ;  /* 0x00000005baba7c10 */ /* 0x000fe40008ffe4ff */
[----:B------:R-:W-:Y:S02]  /*7be0*/  IADD3 R194, P4, R194, UR4, RZ ;  /* 0x00000004c2c27c10 */ /* 0x000fe4000ff9e0ff */
[----:B---3--:R-:W-:Y:S02]  /*7bf0*/  IADD3 R223, P1, R223, UR4, RZ ;  /* 0x00000004dfdf7c10 */ /* 0x008fe4000ff3e0ff */
[----:B------:R-:W-:-:S02]  /*7c00*/  IADD3.X R200, R200, UR5, RZ, P6, !PT ;  /* 0x00000005c8c87c10 */ /* 0x000fc4000b7fe4ff */
[----:B------:R-:W-:Y:S02]  /*7c10*/  IADD3.X R188, R188, UR5, RZ, P2, !PT ;  /* 0x00000005bcbc7c10 */ /* 0x000fe400097fe4ff */
[----:B------:R-:W-:Y:S02]  /*7c20*/  IADD3.X R9, R9, UR5, RZ, P5, !PT ;  /* 0x0000000509097c10 */ /* 0x000fe4000affe4ff */
[----:B------:R-:W-:Y:S02]  /*7c30*/  IADD3 R242, P2, R242, UR4, RZ ;  /* 0x00000004f2f27c10 */ /* 0x000fe4000ff5e0ff */
[----:B------:R-:W-:Y:S02]  /*7c40*/  IADD3.X R205, R205, UR5, RZ, P0, !PT ;  /* 0x00000005cdcd7c10 */ /* 0x000fe400087fe4ff */
[----:B------:R-:W-:Y:S02]  /*7c50*/  IADD3 R10, P5, R10, UR4, RZ ;  /* 0x000000040a0a7c10 */ /* 0x000fe4000ffbe0ff */
[----:B------:R-:W-:-:S02]  /*7c60*/  IADD3.X R190, R190, UR5, RZ, P3, !PT ;  /* 0x00000005bebe7c10 */ /* 0x000fc40009ffe4ff */
[----:B------:R-:W-:Y:S02]  /*7c70*/  IADD3 R247, P3, R247, UR4, RZ ;  /* 0x00000004f7f77c10 */ /* 0x000fe4000ff7e0ff */
[----:B------:R-:W-:Y:S02]  /*7c80*/  IADD3.X R193, R193, UR5, RZ, P4, !PT ;  /* 0x00000005c1c17c10 */ /* 0x000fe4000a7fe4ff */
[----:B------:R-:W-:Y:S02]  /*7c90*/  IADD3.X R222, R222, UR5, RZ, P1, !PT ;  /* 0x00000005dede7c10 */ /* 0x000fe40008ffe4ff */
[----:B------:R-:W-:Y:S02]  /*7ca0*/  IADD3.X R227, R227, UR5, RZ, P2, !PT ;  /* 0x00000005e3e37c10 */ /* 0x000fe400097fe4ff */
[----:B------:R-:W-:Y:S02]  /*7cb0*/  IADD3.X R23, R23, UR5, RZ, P5, !PT ;  /* 0x0000000517177c10 */ /* 0x000fe4000affe4ff */
[----:B------:R-:W-:-:S02]  /*7cc0*/  IADD3 R24, P5, R24, UR4, RZ ;  /* 0x0000000418187c10 */ /* 0x000fc4000ffbe0ff */
[----:B------:R-:W-:Y:S02]  /*7cd0*/  IADD3.X R243, R243, UR5, RZ, P3, !PT ;  /* 0x00000005f3f37c10 */ /* 0x000fe40009ffe4ff */
[----:B------:R-:W-:Y:S02]  /*7ce0*/  IADD3.X R125, R125, UR5, RZ, P5, !PT ;  /* 0x000000057d7d7c10 */ /* 0x000fe4000affe4ff */
[----:B------:R-:W-:-:S04]  /*7cf0*/  IADD3 R126, P5, R126, UR4, RZ ;  /* 0x000000047e7e7c10 */ /* 0x000fc8000ffbe0ff */
[----:B------:R-:W-:Y:S02]  /*7d00*/  IADD3.X R139, R139, UR5, RZ, P5, !PT ;  /* 0x000000058b8b7c10 */ /* 0x000fe4000affe4ff */
[----:B------:R-:W-:-:S04]  /*7d10*/  IADD3 R167, P5, R167, UR4, RZ ;  /* 0x00000004a7a77c10 */ /* 0x000fc8000ffbe0ff */
[----:B------:R-:W-:Y:S02]  /*7d20*/  IADD3.X R166, R166, UR5, RZ, P5, !PT ;  /* 0x00000005a6a67c10 */ /* 0x000fe4000affe4ff */
[----:B------:R-:W-:-:S04]  /*7d30*/  IADD3 R181, P5, R181, UR4, RZ ;  /* 0x00000004b5b57c10 */ /* 0x000fc8000ffbe0ff */
[----:B------:R-:W-:Y:S02]  /*7d40*/  IADD3.X R180, R180, UR5, RZ, P5, !PT ;  /* 0x00000005b4b47c10 */ /* 0x000fe4000affe4ff */
[----:B------:R-:W-:-:S04]  /*7d50*/  IADD3 R199, P5, R199, UR4, RZ ;  /* 0x00000004c7c77c10 */ /* 0x000fc8000ffbe0ff */
[----:B------:R-:W-:Y:S02]  /*7d60*/  IADD3.X R195, R195, UR5, RZ, P5, !PT ;  /* 0x00000005c3c37c10 */ /* 0x000fe4000affe4ff */
[----:B----4-:R-:W-:-:S04]  /*7d70*/  IADD3 R249, P4, R249, UR4, RZ ;  /* 0x00000004f9f97c10 */ /* 0x010fc8000ff9e0ff */
[----:B------:R-:W-:Y:S02]  /*7d80*/  IADD3.X R248, R248, UR5, RZ, P4, !PT ;  /* 0x00000005f8f87c10 */ /* 0x000fe4000a7fe4ff */
[----:B--2---:R-:W-:Y:S02]  /*7d90*/  IADD3 R198, P6, R198, UR4, RZ ;  /* 0x00000004c6c67c10 */ /* 0x004fe4000ffde0ff */
[----:B------:R-:W-:-:S03]  /*7da0*/  IADD3 R197, P0, R197, UR4, RZ ;  /* 0x00000004c5c57c10 */ /* 0x000fc6000ff1e0ff */
[----:B------:R1:W-:Y:S01]  /*7db0*/  STL [R1+0x4], R198 ;  /* 0x000004c601007387 */ /* 0x0003e20000100800 */
[----:B------:R-:W-:Y:S02]  /*7dc0*/  IADD3 R196, P1, R196, UR4, RZ ;  /* 0x00000004c4c47c10 */ /* 0x000fe4000ff3e0ff */
[----:B------:R-:W-:Y:S01]  /*7dd0*/  IADD3 R192, P2, R192, UR4, RZ ;  /* 0x00000004c0c07c10 */ /* 0x000fe2000ff5e0ff */
[----:B-1----:R-:W2:Y:S01]  /*7de0*/  LDL.LU R198, [R1+0x40] ;  /* 0x0000400001c67983 */ /* 0x002ea20000300800 */
[----:B------:R-:W-:-:S03]  /*7df0*/  IADD3 R219, P3, R219, UR4, RZ ;  /* 0x00000004dbdb7c10 */ /* 0x000fc6000ff7e0ff */
[----:B------:R1:W-:Y:S01]  /*7e00*/  STL [R1+0xc], R197 ;  /* 0x00000cc501007387 */ /* 0x0003e20000100800 */
[----:B------:R-:W-:Y:S02]  /*7e10*/  IADD3 R218, P4, R218, UR4, RZ ;  /* 0x00000004dada7c10 */ /* 0x000fe4000ff9e0ff */
[----:B------:R-:W-:Y:S01]  /*7e20*/  IADD3.X R2, R2, UR5, RZ, P6, !PT ;  /* 0x0000000502027c10 */ /* 0x000fe2000b7fe4ff */
[----:B-1----:R-:W3:Y:S04]  /*7e30*/  LDL.LU R197, [R1+0x50] ;  /* 0x0000500001c57983 */ /* 0x002ee80000300800 */
[----:B------:R1:W-:Y:S04]  /*7e40*/  STL [R1+0x14], R196 ;  /* 0x000014c401007387 */ /* 0x0003e80000100800 */
[----:B-1----:R-:W4:Y:S04]  /*7e50*/  LDL.LU R196, [R1+0x58] ;  /* 0x0000580001c47983 */ /* 0x002f280000300800 */
[----:B------:R1:W-:Y:S04]  /*7e60*/  STL [R1+0x1c], R192 ;  /* 0x00001cc001007387 */ /* 0x0003e80000100800 */
[----:B-1----:R-:W4:Y:S04]  /*7e70*/  LDL.LU R192, [R1+0x60] ;  /* 0x0000600001c07983 */ /* 0x002f280000300800 */
[----:B------:R-:W-:Y:S04]  /*7e80*/  STL [R1+0x24], R219 ;  /* 0x000024db01007387 */ /* 0x000fe80000100800 */
[----:B------:R-:W-:Y:S04]  /*7e90*/  STL [R1+0x2c], R218 ;  /* 0x00002cda01007387 */ /* 0x000fe80000100800 */
[----:B------:R1:W-:Y:S04]  /*7ea0*/  STL [R1], R2 ;  /* 0x0000000201007387 */ /* 0x0003e80000100800 */
[----:B-1----:R-:W2:Y:S01]  /*7eb0*/  LDL.LU R2, [R1+0x19c] ;  /* 0x00019c0001027983 */ /* 0x002ea20000300800 */
[----:B------:R-:W-:-:S02]  /*7ec0*/  IADD3 R251, P5, R251, UR4, RZ ;  /* 0x00000004fbfb7c10 */ /* 0x000fc4000ffbe0ff */
[----:B------:R-:W-:Y:S02]  /*7ed0*/  IADD3.X R163, R163, UR5, RZ, P0, !PT ;  /* 0x00000005a3a37c10 */ /* 0x000fe400087fe4ff */
[----:B------:R-:W-:Y:S02]  /*7ee0*/  IADD3.X R250, R250, UR5, RZ, P5, !PT ;  /* 0x00000005fafa7c10 */ /* 0x000fe4000affe4ff */
[----:B------:R-:W-:-:S05]  /*7ef0*/  IADD3 R209, P5, R209, UR4, RZ ;  /* 0x00000004d1d17c10 */ /* 0x000fca000ffbe0ff */
[----:B------:R-:W-:Y:S04]  /*7f00*/  STL [R1+0x34], R209 ;  /* 0x000034d101007387 */ /* 0x000fe80000100800 */
[----:B------:R1:W-:Y:S04]  /*7f10*/  STL [R1+0x8], R163 ;  /* 0x000008a301007387 */ /* 0x0003e80000100800 */
[----:B-1----:R-:W3:Y:S01]  /*7f20*/  LDL.LU R163, [R1+0x198] ;  /* 0x0001980001a37983 */ /* 0x002ee20000300800 */
[----:B------:R-:W-:Y:S02]  /*7f30*/  IADD3 R210, P6, R210, UR4, RZ ;  /* 0x00000004d2d27c10 */ /* 0x000fe4000ffde0ff */
[----:B------:R-:W-:-:S02]  /*7f40*/  IADD3.X R162, R162, UR5, RZ, P1, !PT ;  /* 0x00000005a2a27c10 */ /* 0x000fc40008ffe4ff */
[----:B------:R-:W-:Y:S01]  /*7f50*/  IADD3 R211, P0, R211, UR4, RZ ;  /* 0x00000004d3d37c10 */ /* 0x000fe2000ff1e0ff */
[----:B------:R-:W-:Y:S04]  /*7f60*/  STL [R1+0x3c], R210 ;  /* 0x00003cd201007387 */ /* 0x000fe80000100800 */
[----:B------:R1:W-:Y:S04]  /*7f70*/  STL [R1+0x10], R162 ;  /* 0x000010a201007387 */ /* 0x0003e80000100800 */
[----:B-1----:R-:W4:Y:S04]  /*7f80*/  LDL.LU R162, [R1+0x194] ;  /* 0x0001940001a27983 */ /* 0x002f280000300800 */
[----:B------:R-:W-:Y:S01]  /*7f90*/  STL [R1+0x44], R211 ;  /* 0x000044d301007387 */ /* 0x000fe20000100800 */
[----:B------:R-:W-:-:S02]  /*7fa0*/  IADD3 R206, P1, R206, UR4, RZ ;  /* 0x00000004cece7c10 */ /* 0x000fc4000ff3e0ff */
[----:B--2---:R-:W-:-:S05]  /*7fb0*/  IADD3.X R2, R2, UR5, RZ, P2, !PT ;  /* 0x0000000502027c10 */ /* 0x004fca00097fe4ff */
[----:B------:R1:W-:Y:S04]  /*7fc0*/  STL [R1+0x18], R2 ;  /* 0x0000180201007387 */ /* 0x0003e80000100800 */
[----:B-1----:R-:W2:Y:S04]  /*7fd0*/  LDL.LU R2, [R1+0x190] ;  /* 0x0001900001027983 */ /* 0x002ea80000300800 */
[----:B------:R-:W-:Y:S01]  /*7fe0*/  STL [R1+0x4c], R206 ;  /* 0x00004cce01007387 */ /* 0x000fe20000100800 */
[----:B---3--:R-:W-:-:S05]  /*7ff0*/  IADD3.X R163, R163, UR5, RZ, P3, !PT ;  /* 0x00000005a3a37c10 */ /* 0x008fca0009ffe4ff */
[----:B------:R1:W-:Y:S04]  /*8000*/  STL [R1+0x20], R163 ;  /* 0x000020a301007387 */ /* 0x0003e80000100800 */
[----:B-1----:R-:W3:Y:S01]  /*8010*/  LDL.LU R163, [R1+0x18c] ;  /* 0x00018c0001a37983 */ /* 0x002ee20000300800 */
[----:B------:R-:W-:Y:S02]  /*8020*/  IADD3 R208, P2, R208, UR4, RZ ;  /* 0x00000004d0d07c10 */ /* 0x000fe4000ff5e0ff */
[----:B------:R-:W-:Y:S02]  /*8030*/  IADD3 R207, P3, R207, UR4, RZ ;  /* 0x00000004cfcf7c10 */ /* 0x000fe4000ff7e0ff */
[----:B----4-:R-:W-:Y:S01]  /*8040*/  IADD3.X R162, R162, UR5, RZ, P4, !PT ;  /* 0x00000005a2a27c10 */ /* 0x010fe2000a7fe4ff */
[----:B------:R-:W-:Y:S01]  /*8050*/  STL [R1+0x54], R208 ;  /* 0x000054d001007387 */ /* 0x000fe20000100800 */
[----:B------:R-:W-:-:S02]  /*8060*/  IADD3 R204, P4, R204, UR4, RZ ;  /* 0x00000004cccc7c10 */ /* 0x000fc4000ff9e0ff */
[----:B------:R-:W-:Y:S01]  /*8070*/  IADD3.X R203, R203, UR5, RZ, P5, !PT ;  /* 0x00000005cbcb7c10 */ /* 0x000fe2000affe4ff */
[----:B------:R1:W-:Y:S04]  /*8080*/  STL [R1+0x28], R162 ;  /* 0x000028a201007387 */ /* 0x0003e80000100800 */
[----:B-1----:R-:W4:Y:S04]  /*8090*/  LDL.LU R162, [R1+0x188] ;  /* 0x0001880001a27983 */ /* 0x002f280000300800 */
[----:B------:R-:W-:Y:S04]  /*80a0*/  STL [R1+0x5c], R207 ;  /* 0x00005ccf01007387 */ /* 0x000fe80000100800 */
[----:B------:R-:W-:Y:S01]  /*80b0*/  STL [R1+0x64], R204 ;  /* 0x000064cc01007387 */ /* 0x000fe20000100800 */
[----:B------:R-:W-:-:S02]  /*80c0*/  IADD3 R202, P5, R202, UR4, RZ ;  /* 0x00000004caca7c10 */ /* 0x000fc4000ffbe0ff */
[----:B------:R-:W-:Y:S02]  /*80d0*/  IADD3.X R198, R198, UR5, RZ, P0, !PT ;  /* 0x00000005c6c67c10 */ /* 0x000fe400087fe4ff */
[----:B--2---:R-:W-:-:S05]  /*80e0*/  IADD3.X R2, R2, UR5, RZ, P6, !PT ;  /* 0x0000000502027c10 */ /* 0x004fca000b7fe4ff */
[----:B------:R1:W-:Y:S04]  /*80f0*/  STL [R1+0x38], R2 ;  /* 0x0000380201007387 */ /* 0x0003e80000100800 */
[----:B------:R-:W-:Y:S04]  /*8100*/  STL [R1+0x30], R203 ;  /* 0x000030cb01007387 */ /* 0x000fe80000100800 */
[----:B-1----:R-:W2:Y:S04]  /*8110*/  LDL.LU R2, [R1+0x184] ;  /* 0x0001840001027983 */ /* 0x002ea80000300800 */
[----:B------:R-:W-:Y:S01]  /*8120*/  STL [R1+0x6c], R202 ;  /* 0x00006cca01007387 */ /* 0x000fe20000100800 */
[----:B---3--:R-:W-:-:S05]  /*8130*/  IADD3.X R163, R163, UR5, RZ, P1, !PT ;  /* 0x00000005a3a37c10 */ /* 0x008fca0008ffe4ff */
[----:B------:R1:W-:Y:S04]  /*8140*/  STL [R1+0x48], R163 ;  /* 0x000048a301007387 */ /* 0x0003e80000100800 */
[----:B------:R-:W-:Y:S04]  /*8150*/  STL [R1+0x40], R198 ;  /* 0x000040c601007387 */ /* 0x000fe80000100800 */
[----:B-1----:R-:W3:Y:S01]  /*8160*/  LDL.LU R163, [R1+0x180] ;  /* 0x0001800001a37983 */ /* 0x002ee20000300800 */
[----:B------:R-:W-:Y:S02]  /*8170*/  IADD3.X R197, R197, UR5, RZ, P2, !PT ;  /* 0x00000005c5c57c10 */ /* 0x000fe400097fe4ff */
[----:B------:R-:W-:-:S02]  /*8180*/  IADD3.X R196, R196, UR5, RZ, P3, !PT ;  /* 0x00000005c4c47c10 */ /* 0x000fc40009ffe4ff */
[----:B------:R-:W-:Y:S01]  /*8190*/  IADD3.X R192, R192, UR5, RZ, P4, !PT ;  /* 0x00000005c0c07c10 */ /* 0x000fe2000a7fe4ff */
[----:B------:R-:W-:Y:S01]  /*81a0*/  STL [R1+0x50], R197 ;  /* 0x000050c501007387 */ /* 0x000fe20000100800 */
[----:B------:R-:W-:-:S05]  /*81b0*/  VIADD R0, R0, 0xffffffff ;  /* 0xffffffff00007836 */ /* 0x000fca0000000000 */
[----:B------:R-:W-:Y:S01]  /*81c0*/  ISETP.NE.U32.AND P0, PT, R0, RZ, PT ;  /* 0x000000ff0000720c */ /* 0x000fe20003f05070 */
[----:B0-----:R-:W-:Y:S01]  /*81d0*/  IMAD.SHL.U32 R114, R114, 0x20, RZ ;  /* 0x0000002072727824 */ /* 0x001fe200078e00ff */
[----:B------:R-:W-:Y:S02]  /*81e0*/  F2FP.F16.E4M3.UNPACK_B R121, R121 ;  /* 0x00000079ff79723e */ /* 0x000fe400020006ff */
[----:B------:R-:W-:Y:S02]  /*81f0*/  F2FP.F16.E4M3.UNPACK_B R123, R123 ;  /* 0x0000007bff7b723e */ /* 0x000fe400020006ff */
[----:B------:R-:W-:Y:S02]  /*8200*/  F2FP.F16.E4M3.UNPACK_B R120, R120 ;  /* 0x00000078ff78723e */ /* 0x000fe400020006ff */
[----:B------:R-:W-:Y:S02]  /*8210*/  F2FP.F16.E4M3.UNPACK_B R122, R122 ;  /* 0x0000007aff7a723e */ /* 0x000fe400020006ff */
[----:B------:R-:W-:-:S02]  /*8220*/  F2FP.F16.E4M3.UNPACK_B R32, R32.H1 ;  /* 0x00000020ff20723e */ /* 0x000fc400030006ff */
[----:B------:R-:W-:Y:S02]  /*8230*/  F2FP.F16.E4M3.UNPACK_B R33, R33.H1 ;  /* 0x00000021ff21723e */ /* 0x000fe400030006ff */
[----:B------:R-:W-:Y:S02]  /*8240*/  F2FP.F16.E4M3.UNPACK_B R34, R34.H1 ;  /* 0x00000022ff22723e */ /* 0x000fe400030006ff */
[----:B------:R-:W-:Y:S02]  /*8250*/  F2FP.F16.E4M3.UNPACK_B R35, R35.H1 ;  /* 0x00000023ff23723e */ /* 0x000fe400030006ff */
[----:B------:R-:W-:Y:S02]  /*8260*/  F2FP.F16.E4M3.UNPACK_B R36, R36.H1 ;  /* 0x00000024ff24723e */ /* 0x000fe400030006ff */
[----:B------:R-:W-:Y:S02]  /*8270*/  F2FP.F16.E4M3.UNPACK_B R37, R37.H1 ;  /* 0x00000025ff25723e */ /* 0x000fe400030006ff */
[----:B------:R-:W-:-:S02]  /*8280*/  F2FP.F16.E4M3.UNPACK_B R38, R38.H1 ;  /* 0x00000026ff26723e */ /* 0x000fc400030006ff */
[----:B------:R-:W-:Y:S02]  /*8290*/  F2FP.F16.E4M3.UNPACK_B R39, R39.H1 ;  /* 0x00000027ff27723e */ /* 0x000fe400030006ff */
[----:B------:R-:W-:Y:S02]  /*82a0*/  F2FP.F16.E4M3.UNPACK_B R40, R40.H1 ;  /* 0x00000028ff28723e */ /* 0x000fe400030006ff */
[----:B------:R-:W-:Y:S02]  /*82b0*/  F2FP.F16.E4M3.UNPACK_B R41, R41.H1 ;  /* 0x00000029ff29723e */ /* 0x000fe400030006ff */
[----:B------:R-:W-:Y:S02]  /*82c0*/  F2FP.F16.E4M3.UNPACK_B R42, R42.H1 ;  /* 0x0000002aff2a723e */ /* 0x000fe400030006ff */
[----:B------:R-:W-:Y:S02]  /*82d0*/  F2FP.F16.E4M3.UNPACK_B R43, R43.H1 ;  /* 0x0000002bff2b723e */ /* 0x000fe400030006ff */
[----:B------:R-:W-:-:S02]  /*82e0*/  F2FP.F16.E4M3.UNPACK_B R28, R28 ;  /* 0x0000001cff1c723e */ /* 0x000fc400020006ff */
[----:B------:R-:W-:Y:S02]  /*82f0*/  F2FP.F16.E4M3.UNPACK_B R30, R30 ;  /* 0x0000001eff1e723e */ /* 0x000fe400020006ff */
[----:B------:R-:W-:Y:S02]  /*8300*/  F2FP.F16.E4M3.UNPACK_B R29, R29 ;  /* 0x0000001dff1d723e */ /* 0x000fe400020006ff */
[----:B------:R-:W-:Y:S01]  /*8310*/  F2FP.F16.E4M3.UNPACK_B R31, R31 ;  /* 0x0000001fff1f723e */ /* 0x000fe200020006ff */
[----:B------:R-:W-:Y:S01]  /*8320*/  HMMA.16816.F32 R104, R120, R148, R104 ;  /* 0x000000947868723c */ /* 0x000fe20000001868 */
[----:B----4-:R-:W-:Y:S01]  /*8330*/  IADD3 R162, P6, R114, R162, RZ ;  /* 0x000000a272a27210 */ /* 0x010fe20007fde0ff */
[----:B------:R-:W-:-:S04]  /*8340*/  UIADD3 UR7, UR7, -0x20, URZ ;  /* 0xffffffe007077890 */ /* 0x000fc8000fffe03f */
[C---:B------:R-:W-:Y:S06]  /*8350*/  HMMA.16816.F32 R100, R120.reuse, R112, R100 ;  /* 0x000000707864723c */ /* 0x040fec0000001864 */
[C---:B------:R-:W-:Y:S06]  /*8360*/  HMMA.16816.F32 R96, R120.reuse, R32, R96 ;  /* 0x000000207860723c */ /* 0x040fec0000001860 */
[C---:B------:R-:W-:Y:S06]  /*8370*/  HMMA.16816.F32 R92, R120.reuse, R34, R92 ;  /* 0x00000022785c723c */ /* 0x040fec000000185c */
[C---:B------:R-:W-:Y:S06]  /*8380*/  HMMA.16816.F32 R88, R120.reuse, R36, R88 ;  /* 0x000000247858723c */ /* 0x040fec0000001858 */
[C---:B------:R-:W-:Y:S06]  /*8390*/  HMMA.16816.F32 R84, R120.reuse, R38, R84 ;  /* 0x000000267854723c */ /* 0x040fec0000001854 */
[C---:B------:R-:W-:Y:S06]  /*83a0*/  HMMA.16816.F32 R80, R120.reuse, R40, R80 ;  /* 0x000000287850723c */ /* 0x040fec0000001850 */
[----:B------:R-:W-:Y:S06]  /*83b0*/  HMMA.16816.F32 R76, R120, R42, R76 ;  /* 0x0000002a784c723c */ /* 0x000fec000000184c */
[C---:B------:R-:W-:Y:S06]  /*83c0*/  HMMA.16816.F32 R72, R28.reuse, R148, R72 ;  /* 0x000000941c48723c */ /* 0x040fec0000001848 */
[C---:B------:R-:W-:Y:S06]  /*83d0*/  HMMA.16816.F32 R68, R28.reuse, R112, R68 ;  /* 0x000000701c44723c */ /* 0x040fec0000001844 */
[C---:B------:R-:W-:Y:S06]  /*83e0*/  HMMA.16816.F32 R64, R28.reuse, R32, R64 ;  /* 0x000000201c40723c */ /* 0x040fec0000001840 */
[C---:B------:R-:W-:Y:S06]  /*83f0*/  HMMA.16816.F32 R60, R28.reuse, R34, R60 ;  /* 0x000000221c3c723c */ /* 0x040fec000000183c */
[C---:B------:R-:W-:Y:S06]  /*8400*/  HMMA.16816.F32 R56, R28.reuse, R36, R56 ;  /* 0x000000241c38723c */ /* 0x040fec0000001838 */
[C---:B------:R-:W-:Y:S06]  /*8410*/  HMMA.16816.F32 R52, R28.reuse, R38, R52 ;  /* 0x000000261c34723c */ /* 0x040fec0000001834 */
[C---:B------:R-:W-:Y:S06]  /*8420*/  HMMA.16816.F32 R48, R28.reuse, R40, R48 ;  /* 0x000000281c30723c */ /* 0x040fec0000001830 */
[----:B------:R-:W-:Y:S01]  /*8430*/  HMMA.16816.F32 R44, R28, R42, R44 ;  /* 0x0000002a1c2c723c */ /* 0x000fe2000000182c */
[----:B--2---:R-:W-:-:S05]  /*8440*/  IADD3.X R2, R2, UR5, RZ, P5, !PT ;  /* 0x0000000502027c10 */ /* 0x004fca000affe4ff */
[----:B------:R0:W-:Y:S04]  /*8450*/  STL [R1+0x68], R2 ;  /* 0x0000680201007387 */ /* 0x0001e80000100800 */
[----:B------:R2:W-:Y:S04]  /*8460*/  STL [R1+0x58], R196 ;  /* 0x000058c401007387 */ /* 0x0005e80000100800 */
[----:B0-----:R2:W5:Y:S04]  /*8470*/  LDL.LU R2, [R1+0x17c] ;  /* 0x00017c0001027983 */ /* 0x0015680000300800 */
[----:B------:R2:W-:Y:S01]  /*8480*/  STL [R1+0x60], R192 ;  /* 0x000060c001007387 */ /* 0x0005e20000100800 */
[----:B---3--:R-:W-:Y:S01]  /*8490*/  LEA.HI.X.SX32 R163, R114, R163, 0x1, P6 ;  /* 0x000000a372a37211 */ /* 0x008fe200030f0eff */
[----:B------:R-:W-:Y:S06]  /*84a0*/  @P0 BRA `(.L_x_1) ;  /* 0xffffffcc00700947 */ /* 0x000fec000383ffff */
.L_x_0:
[----:B0-----:R-:W3:Y:S01]  /*84b0*/  LDL.LU R32, [R1+0x88] ;  /* 0x0000880001207983 */ /* 0x001ee20000300800 */
[----:B------:R-:W0:Y:S01]  /*84c0*/  S2R R20, SR_TID.X ;  /* 0x0000000000147919 */ /* 0x000e220000002100 */
[----:B------:R-:W-:Y:S02]  /*84d0*/  F2FP.SATFINITE.E4M3.F32.PACK_AB_MERGE_C R104, R105, R104, RZ ;  /* 0x000000686968723e */ /* 0x000fe400048070ff */
[----:B------:R-:W-:Y:S01]  /*84e0*/  F2FP.SATFINITE.E4M3.F32.PACK_AB_MERGE_C R100, R101, R100, RZ ;  /* 0x000000646564723e */ /* 0x000fe200048070ff */
[----:B------:R-:W4:Y:S01]  /*84f0*/  LDL.LU R30, [R1+0x178] ;  /* 0x00017800011e7983 */ /* 0x000f220000300800 */
[----:B------:R-:W-:Y:S02]  /*8500*/  F2FP.SATFINITE.E4M3.F32.PACK_AB_MERGE_C R96, R97, R96, RZ ;  /* 0x000000606160723e */ /* 0x000fe400048070ff */
[----:B------:R-:W-:Y:S02]  /*8510*/  F2FP.SATFINITE.E4M3.F32.PACK_AB_MERGE_C R88, R89, R88, RZ ;  /* 0x000000585958723e */ /* 0x000fe400048070ff */
[----:B------:R-:W-:-:S02]  /*8520*/  F2FP.SATFINITE.E4M3.F32.PACK_AB_MERGE_C R84, R85, R84, RZ ;  /* 0x000000545554723e */ /* 0x000fc400048070ff */
[----:B------:R-:W-:Y:S02]  /*8530*/  F2FP.SATFINITE.E4M3.F32.PACK_AB_MERGE_C R80, R81, R80, RZ ;  /* 0x000000505150723e */ /* 0x000fe400048070ff */
[----:B------:R-:W-:Y:S02]  /*8540*/  F2FP.SATFINITE.E4M3.F32.PACK_AB_MERGE_C R72, R73, R72, RZ ;  /* 0x000000484948723e */ /* 0x000fe400048070ff */
[----:B------:R-:W-:Y:S02]  /*8550*/  F2FP.SATFINITE.E4M3.F32.PACK_AB_MERGE_C R68, R69, R68, RZ ;  /* 0x000000444544723e */ /* 0x000fe400048070ff */
[----:B------:R-:W-:Y:S02]  /*8560*/  F2FP.SATFINITE.E4M3.F32.PACK_AB_MERGE_C R64, R65, R64, RZ ;  /* 0x000000404140723e */ /* 0x000fe400048070ff */
[----:B------:R-:W-:Y:S02]  /*8570*/  F2FP.SATFINITE.E4M3.F32.PACK_AB_MERGE_C R56, R57, R56, RZ ;  /* 0x000000383938723e */ /* 0x000fe400048070ff */
[----:B------:R-:W-:-:S02]  /*8580*/  F2FP.SATFINITE.E4M3.F32.PACK_AB_MERGE_C R52, R53, R52, RZ ;  /* 0x000000343534723e */ /* 0x000fc400048070ff */
[----:B------:R-:W-:Y:S02]  /*8590*/  F2FP.SATFINITE.E4M3.F32.PACK_AB_MERGE_C R48, R49, R48, RZ ;  /* 0x000000303130723e */ /* 0x000fe400048070ff */
[----:B------:R-:W-:Y:S02]  /*85a0*/  F2FP.SATFINITE.E4M3.F32.PACK_AB_MERGE_C R106, R107, R106, RZ ;  /* 0x0000006a6b6a723e */ /* 0x000fe400048070ff */
[----:B------:R-:W-:Y:S02]  /*85b0*/  F2FP.SATFINITE.E4M3.F32.PACK_AB_MERGE_C R102, R103, R102, RZ ;  /* 0x000000666766723e */ /* 0x000fe400048070ff */
[----:B------:R-:W-:Y:S02]  /*85c0*/  F2FP.SATFINITE.E4M3.F32.PACK_AB_MERGE_C R98, R99, R98, RZ ;  /* 0x000000626362723e */ /* 0x000fe400048070ff */
[----:B------:R-:W-:Y:S01]  /*85d0*/  F2FP.SATFINITE.E4M3.F32.PACK_AB_MERGE_C R90, R91, R90, RZ ;  /* 0x0000005a5b5a723e */ /* 0x000fe200048070ff */
[C---:B0-----:R-:W-:Y:S01]  /*85e0*/  IMAD.SHL.U32 R5, R20.reuse, 0x8, RZ ;  /* 0x0000000814057824 */ /* 0x041fe200078e00ff */
[----:B------:R-:W-:Y:S01]  /*85f0*/  SHF.R.S32.HI R4, RZ, 0x4, R20 ;  /* 0x00000004ff047819 */ /* 0x000fe20000011414 */
[C---:B------:R-:W-:Y:S01]  /*8600*/  IMAD.SHL.U32 R0, R20.reuse, 0x20, RZ ;  /* 0x0000002014007824 */ /* 0x040fe200078e00ff */
[----:B------:R-:W-:-:S02]  /*8610*/  LOP3.LUT R3, R20, 0xc, RZ, 0xc0, !PT ;  /* 0x0000000c14037812 */ /* 0x000fc400078ec0ff */
[----:B------:R-:W-:Y:S02]  /*8620*/  F2FP.SATFINITE.E4M3.F32.PACK_AB_MERGE_C R86, R87, R86, RZ ;  /* 0x000000565756723e */ /* 0x000fe400048070ff */
[----:B------:R-:W-:Y:S02]  /*8630*/  F2FP.SATFINITE.E4M3.F32.PACK_AB_MERGE_C R82, R83, R82, RZ ;  /* 0x000000525352723e */ /* 0x000fe400048070ff */
[----:B------:R-:W-:Y:S02]  /*8640*/  F2FP.SATFINITE.E4M3.F32.PACK_AB_MERGE_C R58, R59, R58, RZ ;  /* 0x0000003a3b3a723e */ /* 0x000fe400048070ff */
[----:B------:R-:W-:Y:S02]  /*8650*/  F2FP.SATFINITE.E4M3.F32.PACK_AB_MERGE_C R54, R55, R54, RZ ;  /* 0x000000363736723e */ /* 0x000fe400048070ff */
[----:B------:R-:W-:Y:S01]  /*8660*/  F2FP.SATFINITE.E4M3.F32.PACK_AB_MERGE_C R50, R51, R50, RZ ;  /* 0x000000323332723e */ /* 0x000fe200048070ff */
[----:B------:R-:W0:Y:S01]  /*8670*/  S2UR UR5, SR_CgaCtaId ;  /* 0x00000000000579c3 */ /* 0x000e220000008800 */
[----:B------:R-:W-:Y:S01]  /*8680*/  SGXT R4, R4, 0x1 ;  /* 0x000000010404781a */ /* 0x000fe20000000200 */
[----:B------:R-:W2:Y:S01]  /*8690*/  LDL.LU R38, [R1+0x174] ;  /* 0x0001740001267983 */ /* 0x000ea20000300800 */
[----:B------:R-:W-:-:S02]  /*86a0*/  LOP3.LUT R6, R5, 0x1f8, RZ, 0xc0, !PT ;  /* 0x000001f805067812 */ /* 0x000fc400078ec0ff */
[----:B------:R-:W-:Y:S01]  /*86b0*/  F2FP.SATFINITE.E4M3.F32.PACK_AB_MERGE_C R74, R75, R74, RZ ;  /* 0x0000004a4b4a723e */ /* 0x000fe200048070ff */
[----:B------:R-:W2:Y:S01]  /*86c0*/  LDL.LU R36, [R1+0x84] ;  /* 0x0000840001247983 */ /* 0x000ea20000300800 */
[----:B------:R-:W-:Y:S02]  /*86d0*/  LOP3.LUT R7, R20, 0xe0, RZ, 0xc0, !PT ;  /* 0x000000e014077812 */ /* 0x000fe400078ec0ff */
[----:B------:R-:W-:Y:S02]  /*86e0*/  F2FP.SATFINITE.E4M3.F32.PACK_AB_MERGE_C R70, R71, R70, RZ ;  /* 0x000000464746723e */ /* 0x000fe400048070ff */
[----:B------:R-:W-:Y:S01]  /*86f0*/  F2FP.SATFINITE.E4M3.F32.PACK_AB_MERGE_C R66, R67, R66, RZ ;  /* 0x000000424342723e */ /* 0x000fe200048070ff */
[----:B------:R-:W-:Y:S01]  /*8700*/  UMOV UR4, 0x400 ;  /* 0x0000040000047882 */ /* 0x000fe20000000000 */
[----:B------:R-:W-:Y:S01]  /*8710*/  LOP3.LUT R0, R0, 0x60, RZ, 0xc0, !PT ;  /* 0x0000006000007812 */ /* 0x000fe200078ec0ff */
[----:B------:R-:W-:Y:S01]  /*8720*/  ULDC.64 UR10, c[0x0][0x228] ;  /* 0x00008a00000a7ab9 */ /* 0x000fe20000000a00 */
[----:B------:R-:W-:Y:S01]  /*8730*/  LOP3.LUT R4, R4, 0x1020, RZ, 0xc0, !PT ;  /* 0x0000102004047812 */ /* 0x000fe200078ec0ff */
[----:B------:R-:W-:Y:S01]  /*8740*/  IMAD R5, R3, 0x400, R6 ;  /* 0x0000040003057824 */ /* 0x000fe200078e0206 */
[----:B------:R-:W-:Y:S01]  /*8750*/  SHF.R.U32.HI R20, RZ, 0x1, R20 ;  /* 0x00000001ff147819 */ /* 0x000fe20000011614 */
[----:B------:R-:W-:Y:S01]  /*8760*/  IMAD R0, R7, 0x10, R0 ;  /* 0x0000001007007824 */ /* 0x000fe200078e0200 */
[----:B------:R-:W-:Y:S01]  /*8770*/  LOP3.LUT R104, R104, 0xffff, RZ, 0xc0, !PT ;  /* 0x0000ffff68687812 */ /* 0x000fe200078ec0ff */
[----:B------:R-:W-:Y:S01]  /*8780*/  IMAD R3, R3, 0x2, R4 ;  /* 0x0000000203037824 */ /* 0x000fe200078e0204 */
[----:B------:R-:W-:Y:S01]  /*8790*/  LOP3.LUT R15, R100, 0xffff, RZ, 0xc0, !PT ;  /* 0x0000ffff640f7812 */ /* 0x000fe200078ec0ff */
[----:B------:R-:W2:Y:S01]  /*87a0*/  LDL.LU R28, [R1+0x80] ;  /* 0x00008000011c7983 */ /* 0x000ea20000300800 */
[----:B------:R-:W-:Y:S01]  /*87b0*/  LOP3.LUT R96, R96, 0xffff, RZ, 0xc0, !PT ;  /* 0x0000ffff60607812 */ /* 0x000fe200078ec0ff */
[----:B------:R-:W-:Y:S01]  /*87c0*/  ULDC.64 UR6, c[0x0][0x220] ;  /* 0x0000880000067ab9 */ /* 0x000fe20000000a00 */
[----:B------:R-:W-:-:S02]  /*87d0*/  LOP3.LUT R80, R80, 0xffff, RZ, 0xc0, !PT ;  /* 0x0000ffff50507812 */ /* 0x000fc400078ec0ff */
[----:B------:R-:W-:Y:S02]  /*87e0*/  LOP3.LUT R88, R88, 0xffff, RZ, 0xc0, !PT ;  /* 0x0000ffff58587812 */ /* 0x000fe400078ec0ff */
[----:B------:R-:W-:Y:S02]  /*87f0*/  LOP3.LUT R21, R84, 0xffff, RZ, 0xc0, !PT ;  /* 0x0000ffff54157812 */ /* 0x000fe400078ec0ff */
[----:B------:R-:W-:Y:S02]  /*8800*/  LOP3.LUT R72, R72, 0xffff, RZ, 0xc0, !PT ;  /* 0x0000ffff48487812 */ /* 0x000fe400078ec0ff */
[----:B------:R-:W-:Y:S02]  /*8810*/  LOP3.LUT R29, R68, 0xffff, RZ, 0xc0, !PT ;  /* 0x0000ffff441d7812 */ /* 0x000fe400078ec0ff */
[----:B------:R-:W-:Y:S02]  /*8820*/  LOP3.LUT R64, R64, 0xffff, RZ, 0xc0, !PT ;  /* 0x0000ffff40407812 */ /* 0x000fe400078ec0ff */
        /* <DEDUP_REMOVED lines=14> */
[----:B------:R-:W-:Y:S01]  /*8910*/  LOP3.LUT R66, R66, 0xffff, RZ, 0xc0, !PT ;  /* 0x0000ffff42427812 */ /* 0x000fe200078ec0ff */
[----:B0-----:R-:W-:Y:S01]  /*8920*/  ULEA UR4, UR5, UR4, 0x18 ;  /* 0x0000000405047291 */ /* 0x001fe2000f8ec03f */
[----:B------:R-:W-:Y:S01]  /*8930*/  LOP3.LUT R20, R5, 0x60, R20, 0x78, !PT ;  /* 0x0000006005147812 */ /* 0x000fe200078e7814 */
[----:B------:R-:W2:Y:S01]  /*8940*/  LDL.LU R34, [R1+0x7c] ;  /* 0x00007c0001227983 */ /* 0x000ea20000300800 */
[----:B------:R-:W-:Y:S01]  /*8950*/  LOP3.LUT R0, R3, R0, RZ, 0x3c, !PT ;  /* 0x0000000003007212 */ /* 0x000fe200078e3cff */
[----:B------:R-:W-:Y:S01]  /*8960*/  ULDC UR5, c[0x0][0x244] ;  /* 0x0000910000057ab9 */ /* 0x000fe20000000800 */
[--C-:B------:R-:W-:Y:S02]  /*8970*/  PRMT R4, R96, 0x3340, R1.reuse ;  /* 0x0000334060047816 */ /* 0x100fe40000000001 */
[----:B------:R-:W-:-:S02]  /*8980*/  PRMT R6, R80, 0x3340, R1 ;  /* 0x0000334050067816 */ /* 0x000fc40000000001 */
[----:B------:R-:W-:Y:S02]  /*8990*/  PRMT R3, R104, 0x3340, R15 ;  /* 0x0000334068037816 */ /* 0x000fe4000000000f */
[----:B------:R-:W-:Y:S02]  /*89a0*/  PRMT R5, R88, 0x3340, R21 ;  /* 0x0000334058057816 */ /* 0x000fe40000000015 */
[----:B------:R-:W-:Y:S02]  /*89b0*/  PRMT R9, R3, 0x5410, R4 ;  /* 0x0000541003097816 */ /* 0x000fe40000000004 */
[----:B------:R-:W-:Y:S02]  /*89c0*/  PRMT R11, R5, 0x5410, R6 ;  /* 0x00005410050b7816 */ /* 0x000fe40000000006 */
[--C-:B------:R-:W-:Y:S02]  /*89d0*/  PRMT R4, R64, 0x3340, R1.reuse ;  /* 0x0000334040047816 */ /* 0x100fe40000000001 */
[----:B------:R-:W-:-:S02]  /*89e0*/  PRMT R6, R48, 0x3340, R1 ;  /* 0x0000334030067816 */ /* 0x000fc40000000001 */
[----:B------:R-:W-:Y:S02]  /*89f0*/  PRMT R3, R72, 0x3340, R29 ;  /* 0x0000334048037816 */ /* 0x000fe4000000001d */
[----:B------:R-:W-:Y:S02]  /*8a00*/  PRMT R5, R56, 0x3340, R39 ;  /* 0x0000334038057816 */ /* 0x000fe40000000027 */
[--C-:B------:R-:W-:Y:S02]  /*8a10*/  PRMT R8, R98, 0x3340, R1.reuse ;  /* 0x0000334062087816 */ /* 0x100fe40000000001 */
[----:B------:R-:W-:Y:S02]  /*8a20*/  PRMT R13, R82, 0x3340, R1 ;  /* 0x00003340520d7816 */ /* 0x000fe40000000001 */
[----:B------:R-:W-:Y:S02]  /*8a30*/  PRMT R7, R106, 0x3340, R23 ;  /* 0x000033406a077816 */ /* 0x000fe40000000017 */
[----:B------:R-:W-:-:S02]  /*8a40*/  PRMT R10, R90, 0x3340, R31 ;  /* 0x000033405a0a7816 */ /* 0x000fc4000000001f */
[----:B------:R-:W-:Y:S02]  /*8a50*/  PRMT R17, R3, 0x5410, R4 ;  /* 0x0000541003117816 */ /* 0x000fe40000000004 */
[----:B------:R-:W-:Y:S02]  /*8a60*/  PRMT R19, R5, 0x5410, R6 ;  /* 0x0000541005137816 */ /* 0x000fe40000000006 */
[----:B------:R-:W-:Y:S02]  /*8a70*/  SHF.R.U32.HI R3, RZ, 0x8, R104 ;  /* 0x00000008ff037819 */ /* 0x000fe40000011668 */
[----:B------:R-:W-:Y:S02]  /*8a80*/  SHF.R.U32.HI R4, RZ, 0x8, R15 ;  /* 0x00000008ff047819 */ /* 0x000fe4000001160f */
[----:B------:R-:W-:Y:S02]  /*8a90*/  SHF.R.U32.HI R5, RZ, 0x8, R96 ;  /* 0x00000008ff057819 */ /* 0x000fe40000011660 */
[----:B------:R-:W-:-:S02]  /*8aa0*/  PRMT R25, R7, 0x5410, R8 ;  /* 0x0000541007197816 */ /* 0x000fc40000000008 */
[----:B------:R-:W-:Y:S02]  /*8ab0*/  PRMT R27, R10, 0x5410, R13 ;  /* 0x000054100a1b7816 */ /* 0x000fe4000000000d */
[----:B------:R-:W-:Y:S02]  /*8ac0*/  PRMT R13, R50, 0x3340, R1 ;  /* 0x00003340320d7816 */ /* 0x000fe40000000001 */
[----:B------:R-:W-:Y:S02]  /*8ad0*/  PRMT R8, R58, 0x3340, R41 ;  /* 0x000033403a087816 */ /* 0x000fe40000000029 */
[----:B------:R-:W-:Y:S02]  /*8ae0*/  LOP3.LUT R4, R4, 0xffff, RZ, 0xc0, !PT ;  /* 0x0000ffff04047812 */ /* 0x000fe400078ec0ff */
[----:B------:R-:W-:Y:S02]  /*8af0*/  LOP3.LUT R3, R3, 0xffff, RZ, 0xc0, !PT ;  /* 0x0000ffff03037812 */ /* 0x000fe400078ec0ff */
[----:B------:R-:W-:-:S02]  /*8b00*/  LOP3.LUT R5, R5, 0xffff, RZ, 0xc0, !PT ;  /* 0x0000ffff05057812 */ /* 0x000fc400078ec0ff */
[----:B------:R-:W-:Y:S02]  /*8b10*/  PRMT R35, R8, 0x5410, R13 ;  /* 0x0000541008237816 */ /* 0x000fe4000000000d */
[----:B------:R-:W-:Y:S02]  /*8b20*/  PRMT R10, R3, 0x3340, R4 ;  /* 0x00003340030a7816 */ /* 0x000fe40000000004 */
[----:B-----5:R-:W-:Y:S02]  /*8b30*/  PRMT R13, R5, 0x3340, R2 ;  /* 0x00003340050d7816 */ /* 0x020fe40000000002 */
[----:B------:R-:W-:Y:S02]  /*8b40*/  SHF.R.U32.HI R3, RZ, 0x8, R88 ;  /* 0x00000008ff037819 */ /* 0x000fe40000011658 */
[----:B------:R-:W-:Y:S02]  /*8b50*/  SHF.R.U32.HI R4, RZ, 0x8, R21 ;  /* 0x00000008ff047819 */ /* 0x000fe40000011615 */
[----:B------:R-:W-:-:S02]  /*8b60*/  SHF.R.U32.HI R5, RZ, 0x8, R80 ;  /* 0x00000008ff057819 */ /* 0x000fc40000011650 */
[----:B------:R-:W-:Y:S02]  /*8b70*/  LOP3.LUT R4, R4, 0xffff, RZ, 0xc0, !PT ;  /* 0x0000ffff04047812 */ /* 0x000fe400078ec0ff */
[----:B------:R-:W-:Y:S02]  /*8b80*/  LOP3.LUT R3, R3, 0xffff, RZ, 0xc0, !PT ;  /* 0x0000ffff03037812 */ /* 0x000fe400078ec0ff */
[----:B------:R-:W-:Y:S02]  /*8b90*/  LOP3.LUT R5, R5, 0xffff, RZ, 0xc0, !PT ;  /* 0x0000ffff05057812 */ /* 0x000fe400078ec0ff */
[----:B------:R-:W-:Y:S02]  /*8ba0*/  PRMT R12, R3, 0x3340, R4 ;  /* 0x00003340030c7816 */ /* 0x000fe40000000004 */
[----:B------:R-:W-:Y:S02]  /*8bb0*/  PRMT R15, R5, 0x3340, R2 ;  /* 0x00003340050f7816 */ /* 0x000fe40000000002 */
[----:B------:R-:W-:-:S02]  /*8bc0*/  SHF.R.U32.HI R3, RZ, 0x8, R106 ;  /* 0x00000008ff037819 */ /* 0x000fc4000001166a */
[----:B------:R-:W-:Y:S02]  /*8bd0*/  SHF.R.U32.HI R4, RZ, 0x8, R23 ;  /* 0x00000008ff047819 */ /* 0x000fe40000011617 */
[----:B------:R-:W-:Y:S02]  /*8be0*/  SHF.R.U32.HI R5, RZ, 0x8, R98 ;  /* 0x00000008ff057819 */ /* 0x000fe40000011662 */
[----:B------:R-:W-:Y:S02]  /*8bf0*/  PRMT R7, R66, 0x3340, R1 ;  /* 0x0000334042077816 */ /* 0x000fe40000000001 */
[----:B------:R-:W-:Y:S02]  /*8c00*/  PRMT R6, R74, 0x3340, R37 ;  /* 0x000033404a067816 */ /* 0x000fe40000000025 */
[----:B------:R-:W-:Y:S02]  /*8c10*/  LOP3.LUT R4, R4, 0xffff, RZ, 0xc0, !PT ;  /* 0x0000ffff04047812 */ /* 0x000fe400078ec0ff */
[----:B------:R-:W-:-:S02]  /*8c20*/  LOP3.LUT R3, R3, 0xffff, RZ, 0xc0, !PT ;  /* 0x0000ffff03037812 */ /* 0x000fc400078ec0ff */
[----:B------:R-:W-:Y:S02]  /*8c30*/  LOP3.LUT R5, R5, 0xffff, RZ, 0xc0, !PT ;  /* 0x0000ffff05057812 */ /* 0x000fe400078ec0ff */
[----:B------:R-:W-:Y:S02]  /*8c40*/  PRMT R33, R6, 0x5410, R7 ;  /* 0x0000541006217816 */ /* 0x000fe40000000007 */
[----:B------:R-:W-:Y:S02]  /*8c50*/  SHF.R.U32.HI R7, RZ, 0x8, R29 ;  /* 0x00000008ff077819 */ /* 0x000fe4000001161d */
[----:B------:R-:W-:Y:S02]  /*8c60*/  PRMT R18, R3, 0x3340, R4 ;  /* 0x0000334003127816 */ /* 0x000fe40000000004 */
[----:B------:R-:W-:Y:S02]  /*8c70*/  PRMT R29, R5, 0x3340, R2 ;  /* 0x00003340051d7816 */ /* 0x000fe40000000002 */
[----:B------:R-:W-:-:S02]  /*8c80*/  SHF.R.U32.HI R8, RZ, 0x8, R64 ;  /* 0x00000008ff087819 */ /* 0x000fc40000011640 */
[----:B------:R-:W-:Y:S02]  /*8c90*/  PRMT R29, R18, 0x5410, R29 ;  /* 0x00005410121d7816 */ /* 0x000fe4000000001d */
[----:B------:R-:W-:Y:S02]  /*8ca0*/  LOP3.LUT R8, R8, 0xffff, RZ, 0xc0, !PT ;  /* 0x0000ffff08087812 */ /* 0x000fe400078ec0ff */
[----:B------:R-:W-:Y:S02]  /*8cb0*/  SHF.R.U32.HI R6, RZ, 0x8, R72 ;  /* 0x00000008ff067819 */ /* 0x000fe40000011648 */
[----:B------:R-:W-:Y:S02]  /*8cc0*/  PRMT R21, R8, 0x3340, R1 ;  /* 0x0000334008157816 */ /* 0x000fe40000000001 */
[----:B------:R-:W-:Y:S02]  /*8cd0*/  SHF.R.U32.HI R8, RZ, 0x8, R48 ;  /* 0x00000008ff087819 */ /* 0x000fe40000011630 */
[----:B------:R-:W-:-:S02]  /*8ce0*/  LOP3.LUT R7, R7, 0xffff, RZ, 0xc0, !PT ;  /* 0x0000ffff07077812 */ /* 0x000fc400078ec0ff */
[----:B------:R-:W-:Y:S02]  /*8cf0*/  LOP3.LUT R6, R6, 0xffff, RZ, 0xc0, !PT ;  /* 0x0000ffff06067812 */ /* 0x000fe400078ec0ff */
[----:B------:R-:W-:Y:S02]  /*8d00*/  LOP3.LUT R8, R8, 0xffff, RZ, 0xc0, !PT ;  /* 0x0000ffff08087812 */ /* 0x000fe400078ec0ff */
[----:B------:R-:W-:Y:S02]  /*8d10*/  SHF.R.U32.HI R3, RZ, 0x8, R90 ;  /* 0x00000008ff037819 */ /* 0x000fe4000001165a */
[----:B------:R-:W-:Y:S02]  /*8d20*/  SHF.R.U32.HI R4, RZ, 0x8, R31 ;  /* 0x00000008ff047819 */ /* 0x000fe4000001161f */
[----:B------:R-:W-:Y:S02]  /*8d30*/  PRMT R14, R6, 0x3340, R7 ;  /* 0x00003340060e7816 */ /* 0x000fe40000000007 */
[----:B------:R-:W-:-:S02]  /*8d40*/  SHF.R.U32.HI R6, RZ, 0x8, R56 ;  /* 0x00000008ff067819 */ /* 0x000fc40000011638 */
[----:B------:R-:W-:Y:S02]  /*8d50*/  SHF.R.U32.HI R7, RZ, 0x8, R39 ;  /* 0x00000008ff077819 */ /* 0x000fe40000011627 */
[----:B------:R-:W-:Y:S02]  /*8d60*/  PRMT R23, R8, 0x3340, R1 ;  /* 0x0000334008177816 */ /* 0x000fe40000000001 */
[----:B------:R-:W-:Y:S02]  /*8d70*/  LOP3.LUT R4, R4, 0xffff, RZ, 0xc0, !PT ;  /* 0x0000ffff04047812 */ /* 0x000fe400078ec0ff */
[----:B------:R-:W-:Y:S02]  /*8d80*/  LOP3.LUT R3, R3, 0xffff, RZ, 0xc0, !PT ;  /* 0x0000ffff03037812 */ /* 0x000fe400078ec0ff */
[----:B------:R-:W-:Y:S02]  /*8d90*/  SHF.R.U32.HI R5, RZ, 0x8, R82 ;  /* 0x00000008ff057819 */ /* 0x000fe40000011652 */
[----:B------:R-:W-:-:S02]  /*8da0*/  SHF.R.U32.HI R8, RZ, 0x8, R66 ;  /* 0x00000008ff087819 */ /* 0x000fc40000011642 */
[----:B------:R-:W-:Y:S02]  /*8db0*/  LOP3.LUT R7, R7, 0xffff, RZ, 0xc0, !PT ;  /* 0x0000ffff07077812 */ /* 0x000fe400078ec0ff */
[----:B------:R-:W-:Y:S02]  /*8dc0*/  LOP3.LUT R6, R6, 0xffff, RZ, 0xc0, !PT ;  /* 0x0000ffff06067812 */ /* 0x000fe400078ec0ff */
[----:B------:R-:W-:Y:S02]  /*8dd0*/  PRMT R22, R3, 0x3340, R4 ;  /* 0x0000334003167816 */ /* 0x000fe40000000004 */
[----:B------:R-:W-:Y:S02]  /*8de0*/  LOP3.LUT R5, R5, 0xffff, RZ, 0xc0, !PT ;  /* 0x0000ffff05057812 */ /* 0x000fe400078ec0ff */
[----:B------:R-:W-:Y:S02]  /*8df0*/  LOP3.LUT R3, R8, 0xffff, RZ, 0xc0, !PT ;  /* 0x0000ffff08037812 */ /* 0x000fe400078ec0ff */
[----:B------:R-:W-:-:S02]  /*8e00*/  PRMT R16, R6, 0x3340, R7 ;  /* 0x0000334006107816 */ /* 0x000fc40000000007 */
[----:B------:R-:W-:Y:S02]  /*8e10*/  SHF.R.U32.HI R7, RZ, 0x8, R37 ;  /* 0x00000008ff077819 */ /* 0x000fe40000011625 */
[--C-:B------:R-:W-:Y:S02]  /*8e20*/  PRMT R31, R5, 0x3340, R2.reuse ;  /* 0x00003340051f7816 */ /* 0x100fe40000000002 */
[----:B------:R-:W-:Y:S02]  /*8e30*/  PRMT R37, R3, 0x3340, R2 ;  /* 0x0000334003257816 */ /* 0x000fe40000000002 */
[----:B------:R-:W-:Y:S02]  /*8e40*/  SHF.R.U32.HI R6, RZ, 0x8, R74 ;  /* 0x00000008ff067819 */ /* 0x000fe4000001164a */
[----:B------:R-:W-:Y:S02]  /*8e50*/  SHF.R.U32.HI R4, RZ, 0x8, R41 ;  /* 0x00000008ff047819 */ /* 0x000fe40000011629 */
[----:B------:R-:W-:-:S02]  /*8e60*/  SHF.R.U32.HI R3, RZ, 0x8, R58 ;  /* 0x00000008ff037819 */ /* 0x000fc4000001163a */
[----:B------:R-:W-:Y:S02]  /*8e70*/  SHF.R.U32.HI R5, RZ, 0x8, R50 ;  /* 0x00000008ff057819 */ /* 0x000fe40000011632 */
[----:B------:R-:W-:Y:S02]  /*8e80*/  LOP3.LUT R7, R7, 0xffff, RZ, 0xc0, !PT ;  /* 0x0000ffff07077812 */ /* 0x000fe400078ec0ff */
[----:B------:R-:W-:Y:S02]  /*8e90*/  LOP3.LUT R6, R6, 0xffff, RZ, 0xc0, !PT ;  /* 0x0000ffff06067812 */ /* 0x000fe400078ec0ff */
[----:B------:R-:W-:Y:S02]  /*8ea0*/  LOP3.LUT R24, R4, 0xffff, RZ, 0xc0, !PT ;  /* 0x0000ffff04187812 */ /* 0x000fe400078ec0ff */
[----:B------:R-:W-:Y:S02]  /*8eb0*/  LOP3.LUT R3, R3, 0xffff, RZ, 0xc0, !PT ;  /* 0x0000ffff03037812 */ /* 0x000fe400078ec0ff */
[----:B------:R-:W-:-:S02]  /*8ec0*/  LOP3.LUT R26, R5, 0xffff, RZ, 0xc0, !PT ;  /* 0x0000ffff051a7812 */ /* 0x000fc400078ec0ff */
[----:B------:R-:W-:Y:S02]  /*8ed0*/  F2FP.SATFINITE.E4M3.F32.PACK_AB_MERGE_C R92, R93, R92, RZ ;  /* 0x0000005c5d5c723e */ /* 0x000fe400048070ff */
[----:B------:R-:W-:Y:S02]  /*8ee0*/  F2FP.SATFINITE.E4M3.F32.PACK_AB_MERGE_C R60, R61, R60, RZ ;  /* 0x0000003c3d3c723e */ /* 0x000fe400048070ff */
[----:B------:R-:W-:Y:S02]  /*8ef0*/  F2FP.SATFINITE.E4M3.F32.PACK_AB_MERGE_C R94, R95, R94, RZ ;  /* 0x0000005e5f5e723e */ /* 0x000fe400048070ff */
[----:B------:R-:W-:Y:S01]  /*8f00*/  F2FP.SATFINITE.E4M3.F32.PACK_AB_MERGE_C R76, R77, R76, RZ ;  /* 0x0000004c4d4c723e */ /* 0x000fe200048070ff */
[C---:B---3--:R-:W-:Y:S01]  /*8f10*/  IMAD R18, R32.reuse, UR5, RZ ;  /* 0x0000000520127c24 */ /* 0x048fe2000f8e02ff */
[----:B------:R-:W-:Y:S02]  /*8f20*/  ISETP.GE.AND P0, PT, R32, UR10, PT ;  /* 0x0000000a20007c0c */ /* 0x000fe4000bf06270 */
[----:B------:R-:W3:Y:S01]  /*8f30*/  LDL.LU R32, [R1+0x170] ;  /* 0x0001700001207983 */ /* 0x000ee20000300800 */
[----:B------:R-:W-:-:S02]  /*8f40*/  F2FP.SATFINITE.E4M3.F32.PACK_AB_MERGE_C R62, R63, R62, RZ ;  /* 0x0000003e3f3e723e */ /* 0x000fc400048070ff */
[----:B------:R-:W-:Y:S02]  /*8f50*/  F2FP.SATFINITE.E4M3.F32.PACK_AB_MERGE_C R44, R45, R44, RZ ;  /* 0x0000002c2d2c723e */ /* 0x000fe400048070ff */
[----:B----4-:R-:W-:Y:S02]  /*8f60*/  ISETP.LT.AND P6, PT, R30, UR11, !P0 ;  /* 0x0000000b1e007c0c */ /* 0x010fe4000c7c1270 */
[----:B------:R-:W4:Y:S01]  /*8f70*/  LDL.LU R30, [R1+0x16c] ;  /* 0x00016c00011e7983 */ /* 0x000f220000300800 */
[----:B------:R-:W-:Y:S02]  /*8f80*/  F2FP.SATFINITE.E4M3.F32.PACK_AB_MERGE_C R78, R79, R78, RZ ;  /* 0x0000004e4f4e723e */ /* 0x000fe400048070ff */
[----:B------:R-:W-:Y:S02]  /*8f90*/  F2FP.SATFINITE.E4M3.F32.PACK_AB_MERGE_C R46, R47, R46, RZ ;  /* 0x0000002e2f2e723e */ /* 0x000fe400048070ff */
[----:B------:R-:W-:Y:S02]  /*8fa0*/  PRMT R8, R6, 0x3340, R7 ;  /* 0x0000334006087816 */ /* 0x000fe40000000007 */
[----:B------:R-:W-:-:S02]  /*8fb0*/  PRMT R3, R3, 0x3340, R24 ;  /* 0x0000334003037816 */ /* 0x000fc40000000018 */
[----:B------:R-:W-:Y:S02]  /*8fc0*/  PRMT R26, R26, 0x3340, R1 ;  /* 0x000033401a1a7816 */ /* 0x000fe40000000001 */
[----:B------:R-:W-:Y:S02]  /*8fd0*/  LOP3.LUT R92, R92, 0xffff, RZ, 0xc0, !PT ;  /* 0x0000ffff5c5c7812 */ /* 0x000fe400078ec0ff */
[----:B------:R-:W-:Y:S02]  /*8fe0*/  LOP3.LUT R60, R60, 0xffff, RZ, 0xc0, !PT ;  /* 0x0000ffff3c3c7812 */ /* 0x000fe400078ec0ff */
[----:B------:R-:W-:Y:S02]  /*8ff0*/  LOP3.LUT R76, R76, 0xffff, RZ, 0xc0, !PT ;  /* 0x0000ffff4c4c7812 */ /* 0x000fe400078ec0ff */
[----:B------:R-:W-:Y:S02]  /*9000*/  LOP3.LUT R44, R44, 0xffff, RZ, 0xc0, !PT ;  /* 0x0000ffff2c2c7812 */ /* 0x000fe400078ec0ff */
[----:B------:R-:W-:-:S02]  /*9010*/  PRMT R13, R10, 0x5410, R13 ;  /* 0x000054100a0d7816 */ /* 0x000fc4000000000d */
[----:B------:R-:W-:Y:S02]  /*9020*/  PRMT R15, R12, 0x5410, R15 ;  /* 0x000054100c0f7816 */ /* 0x000fe4000000000f */
[----:B------:R-:W-:Y:S02]  /*9030*/  PRMT R21, R14, 0x5410, R21 ;  /* 0x000054100e157816 */ /* 0x000fe40000000015 */
[----:B------:R-:W-:Y:S02]  /*9040*/  PRMT R23, R16, 0x5410, R23 ;  /* 0x0000541010177816 */ /* 0x000fe40000000017 */
[----:B------:R-:W-:Y:S02]  /*9050*/  LOP3.LUT R94, R94, 0xffff, RZ, 0xc0, !PT ;  /* 0x0000ffff5e5e7812 */ /* 0x000fe400078ec0ff */
[----:B------:R-:W-:Y:S02]  /*9060*/  LOP3.LUT R62, R62, 0xffff, RZ, 0xc0, !PT ;  /* 0x0000ffff3e3e7812 */ /* 0x000fe400078ec0ff */
[----:B------:R-:W-:-:S02]  /*9070*/  PRMT R31, R22, 0x5410, R31 ;  /* 0x00005410161f7816 */ /* 0x000fc4000000001f */
[----:B------:R-:W-:Y:S02]  /*9080*/  PRMT R37, R8, 0x5410, R37 ;  /* 0x0000541008257816 */ /* 0x000fe40000000025 */
[----:B------:R-:W-:Y:S02]  /*9090*/  PRMT R63, R3, 0x5410, R26 ;  /* 0x00005410033f7816 */ /* 0x000fe4000000001a */
[----:B------:R-:W-:Y:S02]  /*90a0*/  LOP3.LUT R78, R78, 0xffff, RZ, 0xc0, !PT ;  /* 0x0000ffff4e4e7812 */ /* 0x000fe400078ec0ff */
[----:B------:R-:W-:Y:S02]  /*90b0*/  LOP3.LUT R46, R46, 0xffff, RZ, 0xc0, !PT ;  /* 0x0000ffff2e2e7812 */ /* 0x000fe400078ec0ff */
[----:B------:R-:W-:Y:S02]  /*90c0*/  PRMT R4, R9, 0x4210, R92 ;  /* 0x0000421009047816 */ /* 0x000fe4000000005c */
[----:B------:R-:W-:-:S02]  /*90d0*/  PRMT R6, R17, 0x4210, R60 ;  /* 0x0000421011067816 */ /* 0x000fc4000000003c */
[----:B------:R-:W-:Y:S01]  /*90e0*/  PRMT R5, R11, 0x4210, R76 ;  /* 0x000042100b057816 */ /* 0x000fe2000000004c */
[----:B------:R-:W-:Y:S01]  /*90f0*/  BAR.SYNC.DEFER_BLOCKING 0x0 ;  /* 0x0000000000007b1d */ /* 0x000fe20000010000 */
[----:B------:R-:W-:Y:S02]  /*9100*/  PRMT R7, R19, 0x4210, R44 ;  /* 0x0000421013077816 */ /* 0x000fe4000000002c */
[----:B------:R-:W-:Y:S02]  /*9110*/  PRMT R92, R13, 0x5210, R92 ;  /* 0x000052100d5c7816 */ /* 0x000fe4000000005c */
[----:B------:R-:W-:-:S03]  /*9120*/  PRMT R93, R15, 0x5210, R76 ;  /* 0x000052100f5d7816 */ /* 0x000fc6000000004c */
[----:B------:R-:W0:Y:S01]  /*9130*/  LDC R19, c[0x0][0x248] ;  /* 0x00009200ff137b82 */ /* 0x000e220000000800 */
[----:B------:R-:W-:Y:S02]  /*9140*/  PRMT R60, R21, 0x5210, R60 ;  /* 0x00005210153c7816 */ /* 0x000fe4000000003c */
[----:B------:R-:W-:Y:S02]  /*9150*/  PRMT R61, R23, 0x5210, R44 ;  /* 0x00005210173d7816 */ /* 0x000fe4000000002c */
[----:B------:R-:W-:Y:S02]  /*9160*/  PRMT R8, R25, 0x4210, R94 ;  /* 0x0000421019087816 */ /* 0x000fe4000000005e */
[----:B------:R-:W-:Y:S02]  /*9170*/  PRMT R12, R33, 0x4210, R62 ;  /* 0x00004210210c7816 */ /* 0x000fe4000000003e */
[----:B------:R-:W-:Y:S02]  /*9180*/  PRMT R94, R29, 0x5210, R94 ;  /* 0x000052101d5e7816 */ /* 0x000fe4000000005e */
[----:B------:R-:W-:-:S02]  /*9190*/  PRMT R9, R27, 0x4210, R78 ;  /* 0x000042101b097816 */ /* 0x000fc4000000004e */
[----:B------:R-:W-:Y:S02]  /*91a0*/  PRMT R95, R31, 0x5210, R78 ;  /* 0x000052101f5f7816 */ /* 0x000fe4000000004e */
[----:B------:R-:W-:Y:S02]  /*91b0*/  LOP3.LUT R3, R0, 0x40, RZ, 0x3c, !PT ;  /* 0x0000004000037812 */ /* 0x000fe400078e3cff */
[----:B------:R-:W-:Y:S01]  /*91c0*/  PRMT R62, R37, 0x5210, R62 ;  /* 0x00005210253e7816 */ /* 0x000fe2000000003e */
[----:B------:R-:W-:Y:S01]  /*91d0*/  STS.64 [R0+UR4], R4 ;  /* 0x0000000400007988 */ /* 0x000fe20008000a04 */
[--C-:B------:R-:W-:Y:S02]  /*91e0*/  PRMT R13, R35, 0x4210, R46.reuse ;  /* 0x00004210230d7816 */ /* 0x100fe4000000002e */
[----:B------:R-:W-:Y:S01]  /*91f0*/  PRMT R63, R63, 0x5210, R46 ;  /* 0x000052103f3f7816 */ /* 0x000fe2000000002e */
[----:B------:R-:W-:Y:S04]  /*9200*/  STS.64 [R0+UR4+0x80], R6 ;  /* 0x0000800600007988 */ /* 0x000fe80008000a04 */
[----:B------:R-:W-:Y:S04]  /*9210*/  STS.64 [R0+UR4+0x100], R92 ;  /* 0x0001005c00007988 */ /* 0x000fe80008000a04 */
[----:B------:R1:W-:Y:S04]  /*9220*/  STS.64 [R0+UR4+0x180], R60 ;  /* 0x0001803c00007988 */ /* 0x0003e80008000a04 */
[----:B------:R-:W-:Y:S04]  /*9230*/  STS.64 [R3+UR4+0x2000], R8 ;  /* 0x0020000803007988 */ /* 0x000fe80008000a04 */
[----:B------:R-:W-:Y:S04]  /*9240*/  STS.64 [R3+UR4+0x2100], R94 ;  /* 0x0021005e03007988 */ /* 0x000fe80008000a04 */
[----:B------:R-:W-:Y:S04]  /*9250*/  STS.64 [R3+UR4+0x2080], R12 ;  /* 0x0020800c03007988 */ /* 0x000fe80008000a04 */
[----:B------:R-:W-:Y:S01]  /*9260*/  STS.64 [R3+UR4+0x2180], R62 ;  /* 0x0021803e03007988 */ /* 0x000fe20008000a04 */
[----:B------:R-:W-:Y:S06]  /*9270*/  BAR.SYNC.DEFER_BLOCKING 0x0 ;  /* 0x0000000000007b1d */ /* 0x000fec0000010000 */
[----:B------:R-:W2:Y:S04]  /*9280*/  LDS.64 R6, [R20+UR4] ;  /* 0x0000000414067984 */ /* 0x000ea80008000a00 */
[----:B------:R-:W2:Y:S04]  /*9290*/  LDS.64 R4, [R20+UR4+0x200] ;  /* 0x0002000414047984 */ /* 0x000ea80008000a00 */
[----:B------:R-:W2:Y:S01]  /*92a0*/  LDS.64 R10, [R20+UR4+0x400] ;  /* 0x00040004140a7984 */ /* 0x000ea20008000a00 */
[----:B0-----:R-:W-:Y:S01]  /*92b0*/  IMAD R21, R2, R19, RZ ;  /* 0x0000001302157224 */ /* 0x001fe200078e02ff */
[----:B-1----:R-:W-:-:S02]  /*92c0*/  IADD3 R0, P2, R18, UR6, RZ ;  /* 0x0000000612007c10 */ /* 0x002fc4000ff5e0ff */
[----:B------:R-:W-:Y:S01]  /*92d0*/  ISETP.LT.AND P1, PT, R2, UR11, !P0 ;  /* 0x0000000b02007c0c */ /* 0x000fe2000c721270 */
[-C--:B--2---:R-:W-:Y:S01]  /*92e0*/  IMAD R17, R36, R19.reuse, RZ ;  /* 0x0000001324117224 */ /* 0x084fe200078e02ff */
[----:B------:R-:W-:Y:S01]  /*92f0*/  LEA.HI.X.SX32 R18, R18, UR7, 0x1, P2 ;  /* 0x0000000712127c11 */ /* 0x000fe200090f0eff */
[-C--:B------:R-:W-:Y:S01]  /*9300*/  IMAD R27, R28, R19.reuse, RZ ;  /* 0x000000131c1b7224 */ /* 0x080fe200078e02ff */
[C---:B------:R-:W-:Y:S02]  /*9310*/  IADD3 R22, P2, R21.reuse, R0, RZ ;  /* 0x0000000015167210 */ /* 0x040fe40007f5e0ff */
[----:B------:R-:W-:Y:S01]  /*9320*/  ISETP.LT.AND P5, PT, R36, UR11, !P0 ;  /* 0x0000000b24007c0c */ /* 0x000fe2000c7a1270 */
[----:B------:R-:W-:Y:S01]  /*9330*/  IMAD R29, R34, R19, RZ ;  /* 0x00000013221d7224 */ /* 0x000fe200078e02ff */
[----:B------:R-:W-:Y:S01]  /*9340*/  LEA.HI.X.SX32 R23, R21, R18, 0x1, P2 ;  /* 0x0000001215177211 */ /* 0x000fe200010f0eff */
[----:B------:R-:W2:Y:S01]  /*9350*/  LDL.LU R36, [R1+0x168] ;  /* 0x0001680001247983 */ /* 0x000ea20000300800 */
[----:B------:R-:W-:-:S03]  /*9360*/  ISETP.LT.AND P2, PT, R28, UR11, !P0 ;  /* 0x0000000b1c007c0c */ /* 0x000fc6000c741270 */
[----:B------:R-:W2:Y:S01]  /*9370*/  LDL.LU R28, [R1+0x164] ;  /* 0x00016400011c7983 */ /* 0x000ea20000300800 */
[----:B------:R-:W-:-:S03]  /*9380*/  ISETP.LT.AND P4, PT, R34, UR11, !P0 ;  /* 0x0000000b22007c0c */ /* 0x000fc6000c781270 */
[----:B------:R-:W2:Y:S04]  /*9390*/  LDL.LU R34, [R1+0x160] ;  /* 0x0001600001227983 */ /* 0x000ea80000300800 */
[----:B------:R-:W0:Y:S04]  /*93a0*/  LDS.64 R8, [R20+UR4+0x600] ;  /* 0x0006000414087984 */ /* 0x000e280008000a00 */
[----:B------:R-:W1:Y:S01]  /*93b0*/  LDS.64 R2, [R20+UR4+0x800] ;  /* 0x0008000414027984 */ /* 0x000e620008000a00 */
[----:B------:R-:W-:-:S03]  /*93c0*/  PRMT R31, R6, 0x7770, RZ ;  /* 0x00007770061f7816 */ /* 0x000fc600000000ff */
[----:B------:R-:W1:Y:S04]  /*93d0*/  LDS.64 R12, [R20+UR4+0xa00] ;  /* 0x000a0004140c7984 */ /* 0x000e680008000a00 */
[----:B------:R0:W-:Y:S01]  /*93e0*/  @P1 STG.E.U8 desc[UR8][R22.64], R31 ;  /* 0x0000001f16001986 */ /* 0x0001e2000c101108 */
[----:B------:R-:W-:-:S03]  /*93f0*/  IADD3 R24, P1, R17, R0, RZ ;  /* 0x0000000011187210 */ /* 0x000fc60007f3e0ff */
[----:B------:R-:W1:Y:S01]  /*9400*/  LDS.64 R14, [R20+UR4+0xc00] ;  /* 0x000c0004140e7984 */ /* 0x000e620008000a00 */
[----:B------:R-:W-:Y:S02]  /*9410*/  LEA.HI.X.SX32 R25, R17, R18, 0x1, P1 ;  /* 0x0000001211197211 */ /* 0x000fe400008f0eff */
[C---:B------:R-:W-:Y:S01]  /*9420*/  IADD3 R26, P1, R27.reuse, R0, RZ ;  /* 0x000000001b1a7210 */ /* 0x040fe20007f3e0ff */
[----:B------:R-:W1:Y:S01]  /*9430*/  LDS.64 R16, [R20+UR4+0xe00] ;  /* 0x000e000414107984 */ /* 0x000e620008000a00 */
[----:B------:R-:W-:Y:S02]  /*9440*/  PRMT R33, R4, 0x7770, RZ ;  /* 0x0000777004217816 */ /* 0x000fe400000000ff */
[----:B------:R-:W-:Y:S02]  /*9450*/  LEA.HI.X.SX32 R27, R27, R18, 0x1, P1 ;  /* 0x000000121b1b7211 */ /* 0x000fe400008f0eff */
[----:B0-----:R-:W-:Y:S01]  /*9460*/  PRMT R31, R10, 0x7770, RZ ;  /* 0x000077700a1f7816 */ /* 0x001fe200000000ff */
[----:B------:R0:W-:Y:S04]  /*9470*/  @P5 STG.E.U8 desc[UR8][R24.64], R33 ;  /* 0x0000002118005986 */ /* 0x0001e8000c101108 */
[----:B------:R1:W-:Y:S01]  /*9480*/  @P2 STG.E.U8 desc[UR8][R26.64], R31 ;  /* 0x0000001f1a002986 */ /* 0x0003e2000c101108 */
[----:B---3--:R-:W-:-:S03]  /*9490*/  ISETP.LT.AND P1, PT, R32, UR11, !P0 ;  /* 0x0000000b20007c0c */ /* 0x008fc6000c721270 */
[----:B------:R-:W3:Y:S01]  /*94a0*/  LDL.LU R32, [R1+0x15c] ;  /* 0x00015c0001207983 */ /* 0x000ee20000300800 */
[----:B----4-:R-:W-:-:S03]  /*94b0*/  ISETP.LT.AND P2, PT, R30, UR11, !P0 ;  /* 0x0000000b1e007c0c */ /* 0x010fc6000c741270 */
[----:B------:R-:W4:Y:S01]  /*94c0*/  LDL.LU R30, [R1+0x158] ;  /* 0x00015800011e7983 */ /* 0x000f220000300800 */
[----:B------:R-:W-:Y:S01]  /*94d0*/  IADD3 R22, P5, R29, R0, RZ ;  /* 0x000000001d167210 */ /* 0x000fe20007fbe0ff */
[----:B------:R-:W-:-:S03]  /*94e0*/  IMAD R21, R19, 0x20, R21 ;  /* 0x0000002013157824 */ /* 0x000fc600078e0215 */
[----:B------:R-:W-:Y:S01]  /*94f0*/  LEA.HI.X.SX32 R23, R29, R18, 0x1, P5 ;  /* 0x000000121d177211 */ /* 0x000fe200028f0eff */
[----:B0-----:R-:W-:Y:S01]  /*9500*/  IMAD R25, R19, 0x8, R21 ;  /* 0x0000000813197824 */ /* 0x001fe200078e0215 */
[----:B------:R-:W-:Y:S02]  /*9510*/  IADD3 R20, P5, R21, R0, RZ ;  /* 0x0000000015147210 */ /* 0x000fe40007fbe0ff */
[----:B------:R-:W-:Y:S01]  /*9520*/  PRMT R35, R8, 0x7770, RZ ;  /* 0x0000777008237816 */ /* 0x000fe200000000ff */
[----:B------:R-:W-:Y:S01]  /*9530*/  IMAD R29, R19, 0x8, R25 ;  /* 0x00000008131d7824 */ /* 0x000fe200078e0219 */
[----:B------:R-:W-:Y:S02]  /*9540*/  LEA.HI.X.SX32 R21, R21, R18, 0x1, P5 ;  /* 0x0000001215157211 */ /* 0x000fe400028f0eff */
[----:B-1----:R-:W-:Y:S01]  /*9550*/  PRMT R33, R2, 0x7770, RZ ;  /* 0x0000777002217816 */ /* 0x002fe200000000ff */
[----:B------:R0:W-:Y:S01]  /*9560*/  @P4 STG.E.U8 desc[UR8][R22.64], R35 ;  /* 0x0000002316004986 */ /* 0x0001e2000c101108 */
[----:B------:R-:W-:-:S02]  /*9570*/  IADD3 R24, P4, R25, R0, RZ ;  /* 0x0000000019187210 */ /* 0x000fc40007f9e0ff */
[----:B------:R-:W-:Y:S01]  /*9580*/  ISETP.LT.AND P3, PT, R38, UR11, !P0 ;  /* 0x0000000b26007c0c */ /* 0x000fe2000c761270 */
[----:B------:R1:W-:Y:S01]  /*9590*/  @P6 STG.E.U8 desc[UR8][R20.64], R33 ;  /* 0x0000002114006986 */ /* 0x0003e2000c101108 */
[----:B------:R-:W-:Y:S02]  /*95a0*/  IADD3 R26, P6, R29, R0, RZ ;  /* 0x000000001d1a7210 */ /* 0x000fe40007fde0ff */
[-C--:B------:R-:W-:Y:S01]  /*95b0*/  LEA.HI.X.SX32 R25, R25, R18.reuse, 0x1, P4 ;  /* 0x0000001219197211 */ /* 0x080fe200020f0eff */
[----:B0-----:R-:W-:Y:S01]  /*95c0*/  IMAD R23, R19, 0x8, R29 ;  /* 0x0000000813177824 */ /* 0x001fe200078e021d */
[----:B------:R-:W-:Y:S02]  /*95d0*/  LEA.HI.X.SX32 R27, R29, R18, 0x1, P6 ;  /* 0x000000121d1b7211 */ /* 0x000fe400030f0eff */
[----:B------:R-:W-:Y:S02]  /*95e0*/  PRMT R31, R12, 0x7770, RZ ;  /* 0x000077700c1f7816 */ /* 0x000fe400000000ff */
[----:B------:R-:W-:Y:S01]  /*95f0*/  IADD3 R22, P6, R23, R0, RZ ;  /* 0x0000000017167210 */ /* 0x000fe20007fde0ff */
[----:B-1----:R-:W-:Y:S01]  /*9600*/  IMAD R21, R19, 0x8, R23 ;  /* 0x0000000813157824 */ /* 0x002fe200078e0217 */
[----:B------:R-:W-:-:S02]  /*9610*/  PRMT R35, R14, 0x7770, RZ ;  /* 0x000077700e237816 */ /* 0x000fc400000000ff */
[----:B------:R-:W-:Y:S02]  /*9620*/  LEA.HI.X.SX32 R23, R23, R18, 0x1, P6 ;  /* 0x0000001217177211 */ /* 0x000fe400030f0eff */
[----:B------:R-:W-:Y:S01]  /*9630*/  PRMT R37, R16, 0x7770, RZ ;  /* 0x0000777010257816 */ /* 0x000fe200000000ff */
[----:B------:R-:W-:Y:S04]  /*9640*/  @P3 STG.E.U8 desc[UR8][R24.64], R31 ;  /* 0x0000001f18003986 */ /* 0x000fe8000c101108 */
[----:B------:R0:W-:Y:S04]  /*9650*/  @P1 STG.E.U8 desc[UR8][R26.64], R35 ;  /* 0x000000231a001986 */ /* 0x0001e8000c101108 */
[----:B------:R1:W-:Y:S01]  /*9660*/  @P2 STG.E.U8 desc[UR8][R22.64], R37 ;  /* 0x0000002516002986 */ /* 0x0003e2000c101108 */
[----:B--2---:R-:W-:-:S03]  /*9670*/  ISETP.LT.AND P5, PT, R36, UR11, !P0 ;  /* 0x0000000b24007c0c */ /* 0x004fc6000c7a1270 */
[----:B------:R-:W2:Y:S01]  /*9680*/  LDL.LU R36, [R1+0x154] ;  /* 0x0001540001247983 */ /* 0x000ea20000300800 */
[----:B------:R-:W-:-:S03]  /*9690*/  ISETP.LT.AND P4, PT, R28, UR11, !P0 ;  /* 0x0000000b1c007c0c */ /* 0x000fc6000c781270 */
[----:B------:R-:W2:Y:S01]  /*96a0*/  LDL.LU R28, [R1+0x150] ;  /* 0x00015000011c7983 */ /* 0x000ea20000300800 */
[----:B------:R-:W-:-:S03]  /*96b0*/  ISETP.LT.AND P3, PT, R34, UR11, !P0 ;  /* 0x0000000b22007c0c */ /* 0x000fc6000c761270 */
[----:B------:R-:W2:Y:S01]  /*96c0*/  LDL.LU R34, [R1+0x14c] ;  /* 0x00014c0001227983 */ /* 0x000ea20000300800 */
        /* <DEDUP_REMOVED lines=10> */
[----:B-1----:R-:W-:Y:S01]  /*9770*/  IMAD R23, R19, 0x8, R27 ;  /* 0x0000000813177824 */ /* 0x002fe200078e021b */
[----:B------:R-:W-:Y:S02]  /*9780*/  LEA.HI.X.SX32 R25, R29, R18, 0x1, P6 ;  /* 0x000000121d197211 */ /* 0x000fe400030f0eff */
[----:B------:R-:W-:Y:S02]  /*9790*/  IADD3 R26, P6, R27, R0, RZ ;  /* 0x000000001b1a7210 */ /* 0x000fe40007fde0ff */
[----:B------:R-:W-:Y:S01]  /*97a0*/  PRMT R33, R4, 0x7771, RZ ;  /* 0x0000777104217816 */ /* 0x000fe200000000ff */
[----:B------:R-:W-:Y:S01]  /*97b0*/  IMAD R29, R19, 0x8, R23 ;  /* 0x00000008131d7824 */ /* 0x000fe200078e0217 */
[----:B------:R-:W-:Y:S01]  /*97c0*/  LEA.HI.X.SX32 R27, R27, R18, 0x1, P6 ;  /* 0x000000121b1b7211 */ /* 0x000fe200030f0eff */
[----:B------:R0:W-:Y:S01]  /*97d0*/  @P5 STG.E.U8 desc[UR8][R20.64], R31 ;  /* 0x0000001f14005986 */ /* 0x0001e2000c101108 */
[----:B------:R-:W-:-:S03]  /*97e0*/  IADD3 R22, P6, R23, R0, RZ ;  /* 0x0000000017167210 */ /* 0x000fc60007fde0ff */
[----:B------:R1:W-:Y:S01]  /*97f0*/  @P4 STG.E.U8 desc[UR8][R24.64], R33 ;  /* 0x0000002118004986 */ /* 0x0003e2000c101108 */
[----:B------:R-:W-:Y:S02]  /*9800*/  LEA.HI.X.SX32 R23, R23, R18, 0x1, P6 ;  /* 0x0000001217177211 */ /* 0x000fe400030f0eff */
[----:B------:R-:W-:Y:S02]  /*9810*/  PRMT R35, R10, 0x7771, RZ ;  /* 0x000077710a237816 */ /* 0x000fe400000000ff */
[C---:B0-----:R-:W-:Y:S02]  /*9820*/  IADD3 R20, P6, R29.reuse, R0, RZ ;  /* 0x000000001d147210 */ /* 0x041fe40007fde0ff */
[----:B------:R-:W-:Y:S02]  /*9830*/  PRMT R31, R8, 0x7771, RZ ;  /* 0x00007771081f7816 */ /* 0x000fe400000000ff */
[----:B------:R-:W-:Y:S02]  /*9840*/  LEA.HI.X.SX32 R21, R29, R18, 0x1, P6 ;  /* 0x000000121d157211 */ /* 0x000fe400030f0eff */
[----:B-1----:R-:W-:Y:S01]  /*9850*/  PRMT R33, R2, 0x7771, RZ ;  /* 0x0000777102217816 */ /* 0x002fe200000000ff */
[----:B------:R0:W-:Y:S04]  /*9860*/  @P3 STG.E.U8 desc[UR8][R26.64], R35 ;  /* 0x000000231a003986 */ /* 0x0001e8000c101108 */
[----:B------:R-:W-:Y:S04]  /*9870*/  @P1 STG.E.U8 desc[UR8][R22.64], R31 ;  /* 0x0000001f16001986 */ /* 0x000fe8000c101108 */
        /* <DEDUP_REMOVED lines=11> */
[----:B------:R-:W-:-:S04]  /*9930*/  IMAD R25, R19, 0x8, R29 ;  /* 0x0000000813197824 */ /* 0x000fc800078e021d */
[----:B0-----:R-:W-:Y:S01]  /*9940*/  IMAD R27, R19, 0x8, R25 ;  /* 0x00000008131b7824 */ /* 0x001fe200078e0219 */
[----:B------:R-:W-:-:S03]  /*9950*/  IADD3 R24, P6, R25, R0, RZ ;  /* 0x0000000019187210 */ /* 0x000fc60007fde0ff */
[----:B------:R-:W-:Y:S01]  /*9960*/  IMAD R29, R19, 0x8, R27 ;  /* 0x00000008131d7824 */ /* 0x000fe200078e021b */
[----:B------:R-:W-:Y:S02]  /*9970*/  LEA.HI.X.SX32 R25, R25, R18, 0x1, P6 ;  /* 0x0000001219197211 */ /* 0x000fe400030f0eff */
[----:B------:R-:W-:Y:S01]  /*9980*/  IADD3 R26, P6, R27, R0, RZ ;  /* 0x000000001b1a7210 */ /* 0x000fe20007fde0ff */
[----:B-1----:R-:W-:Y:S01]  /*9990*/  IMAD R21, R19, 0x8, R29 ;  /* 0x0000000813157824 */ /* 0x002fe200078e021d */
[----:B------:R-:W-:Y:S02]  /*99a0*/  PRMT R35, R12, 0x7771, RZ ;  /* 0x000077710c237816 */ /* 0x000fe400000000ff */
[----:B------:R-:W-:Y:S02]  /*99b0*/  LEA.HI.X.SX32 R27, R27, R18, 0x1, P6 ;  /* 0x000000121b1b7211 */ /* 0x000fe400030f0eff */
[C---:B------:R-:W-:Y:S02]  /*99c0*/  IADD3 R22, P6, R29.reuse, R0, RZ ;  /* 0x000000001d167210 */ /* 0x040fe40007fde0ff */
[----:B------:R-:W-:Y:S01]  /*99d0*/  PRMT R33, R14, 0x7771, RZ ;  /* 0x000077710e217816 */ /* 0x000fe200000000ff */
[----:B------:R0:W-:Y:S01]  /*99e0*/  @P5 STG.E.U8 desc[UR8][R24.64], R35 ;  /* 0x0000002318005986 */ /* 0x0001e2000c101108 */
[----:B------:R-:W-:-:S02]  /*99f0*/  LEA.HI.X.SX32 R23, R29, R18, 0x1, P6 ;  /* 0x000000121d177211 */ /* 0x000fc400030f0eff */
[----:B------:R-:W-:Y:S01]  /*9a00*/  IADD3 R20, P6, R21, R0, RZ ;  /* 0x0000000015147210 */ /* 0x000fe20007fde0ff */
[----:B------:R1:W-:Y:S01]  /*9a10*/  @P4 STG.E.U8 desc[UR8][R26.64], R33 ;  /* 0x000000211a004986 */ /* 0x0003e2000c101108 */
[----:B------:R-:W-:Y:S01]  /*9a20*/  PRMT R37, R16, 0x7771, RZ ;  /* 0x0000777110257816 */ /* 0x000fe200000000ff */
[----:B0-----:R-:W-:Y:S01]  /*9a30*/  IMAD R25, R19, 0x8, R21 ;  /* 0x0000000813197824 */ /* 0x001fe200078e0215 */
[----:B------:R-:W-:-:S04]  /*9a40*/  LEA.HI.X.SX32 R21, R21, R18, 0x1, P6 ;  /* 0x0000001215157211 */ /* 0x000fc800030f0eff */
[----:B------:R-:W-:Y:S01]  /*9a50*/  IADD3 R24, P6, R25, R0, RZ ;  /* 0x0000000019187210 */ /* 0x000fe20007fde0ff */
[----:B------:R-:W-:Y:S01]  /*9a60*/  IMAD R29, R19, 0x8, R25 ;  /* 0x00000008131d7824 */ /* 0x000fe200078e0219 */
[----:B------:R-:W-:Y:S02]  /*9a70*/  PRMT R31, R6, 0x7772, RZ ;  /* 0x00007772061f7816 */ /* 0x000fe400000000ff */
[----:B------:R-:W-:Y:S02]  /*9a80*/  LEA.HI.X.SX32 R25, R25, R18, 0x1, P6 ;  /* 0x0000001219197211 */ /* 0x000fe400030f0eff */
[----:B-1----:R-:W-:Y:S01]  /*9a90*/  PRMT R33, R4, 0x7772, RZ ;  /* 0x0000777204217816 */ /* 0x002fe200000000ff */
[----:B------:R0:W-:Y:S04]  /*9aa0*/  @P3 STG.E.U8 desc[UR8][R22.64], R37 ;  /* 0x0000002516003986 */ /* 0x0001e8000c101108 */
        /* <DEDUP_REMOVED lines=13> */
[----:B0-----:R-:W-:-:S03]  /*9b80*/  IMAD R23, R19, 0x8, R29 ;  /* 0x0000000813177824 */ /* 0x001fc600078e021d */
[----:B------:R-:W-:Y:S01]  /*9b90*/  LEA.HI.X.SX32 R27, R29, R18, 0x1, P6 ;  /* 0x000000121d1b7211 */ /* 0x000fe200030f0eff */
[----:B-1----:R-:W-:Y:S01]  /*9ba0*/  IMAD R21, R19, 0x8, R23 ;  /* 0x0000000813157824 */ /* 0x002fe200078e0217 */
[----:B------:R-:W-:Y:S02]  /*9bb0*/  IADD3 R22, P6, R23, R0, RZ ;  /* 0x0000000017167210 */ /* 0x000fe40007fde0ff */
[----:B------:R-:W-:Y:S01]  /*9bc0*/  PRMT R35, R10, 0x7772, RZ ;  /* 0x000077720a237816 */ /* 0x000fe200000000ff */
[----:B------:R-:W-:Y:S01]  /*9bd0*/  IMAD R29, R19, 0x8, R21 ;  /* 0x00000008131d7824 */ /* 0x000fe200078e0215 */
[----:B------:R-:W-:Y:S02]  /*9be0*/  LEA.HI.X.SX32 R23, R23, R18, 0x1, P6 ;  /* 0x0000001217177211 */ /* 0x000fe400030f0eff */
[C---:B------:R-:W-:Y:S02]  /*9bf0*/  IADD3 R20, P6, R21.reuse, R0, RZ ;  /* 0x0000000015147210 */ /* 0x040fe40007fde0ff */
[----:B------:R-:W-:Y:S01]  /*9c00*/  PRMT R31, R8, 0x7772, RZ ;  /* 0x00007772081f7816 */ /* 0x000fe200000000ff */
[----:B------:R0:W-:Y:S01]  /*9c10*/  @P5 STG.E.U8 desc[UR8][R26.64], R35 ;  /* 0x000000231a005986 */ /* 0x0001e2000c101108 */
[----:B------:R-:W-:-:S02]  /*9c20*/  LEA.HI.X.SX32 R21, R21, R18, 0x1, P6 ;  /* 0x0000001215157211 */ /* 0x000fc400030f0eff */
[C---:B------:R-:W-:Y:S01]  /*9c30*/  IADD3 R24, P6, R29.reuse, R0, RZ ;  /* 0x000000001d187210 */ /* 0x040fe20007fde0ff */
[----:B------:R1:W-:Y:S03]  /*9c40*/  @P4 STG.E.U8 desc[UR8][R22.64], R31 ;  /* 0x0000001f16004986 */ /* 0x0003e6000c101108 */
[----:B------:R-:W-:Y:S01]  /*9c50*/  LEA.HI.X.SX32 R25, R29, R18, 0x1, P6 ;  /* 0x000000121d197211 */ /* 0x000fe200030f0eff */
[----:B0-----:R-:W-:Y:S01]  /*9c60*/  IMAD R27, R19, 0x8, R29 ;  /* 0x00000008131b7824 */ /* 0x001fe200078e021d */
[----:B------:R-:W-:-:S04]  /*9c70*/  PRMT R33, R2, 0x7772, RZ ;  /* 0x0000777202217816 */ /* 0x000fc800000000ff */
[----:B------:R-:W-:Y:S01]  /*9c80*/  IADD3 R26, P6, R27, R0, RZ ;  /* 0x000000001b1a7210 */ /* 0x000fe20007fde0ff */
[----:B-1----:R-:W-:Y:S01]  /*9c90*/  IMAD R23, R19, 0x8, R27 ;  /* 0x0000000813177824 */ /* 0x002fe200078e021b */
[----:B------:R-:W-:Y:S02]  /*9ca0*/  PRMT R35, R12, 0x7772, RZ ;  /* 0x000077720c237816 */ /* 0x000fe400000000ff */
[----:B------:R-:W-:Y:S02]  /*9cb0*/  LEA.HI.X.SX32 R27, R27, R18, 0x1, P6 ;  /* 0x000000121b1b7211 */ /* 0x000fe400030f0eff */
[----:B------:R-:W-:Y:S01]  /*9cc0*/  PRMT R37, R14, 0x7772, RZ ;  /* 0x000077720e257816 */ /* 0x000fe200000000ff */
[----:B------:R-:W-:Y:S01]  /*9cd0*/  @P3 STG.E.U8 desc[UR8][R20.64], R33 ;  /* 0x0000002114003986 */ /* 0x000fe2000c101108 */
[----:B------:R-:W-:-:S03]  /*9ce0*/  PRMT R31, R6, 0x7773, RZ ;  /* 0x00007773061f7816 */ /* 0x000fc600000000ff */
        /* <DEDUP_REMOVED lines=11> */
[----:B------:R-:W4:Y:S04]  /*9da0*/  LDL.LU R30, [R1+0x108] ;  /* 0x00010800011e7983 */ /* 0x000f280000300800 */
[----:B------:R-:W3:Y:S01]  /*9db0*/  LDL.LU R6, [R1+0x104] ;  /* 0x0001040001067983 */ /* 0x000ee20000300800 */
[----:B------:R-:W-:Y:S01]  /*9dc0*/  IMAD R29, R19, 0x8, R23 ;  /* 0x00000008131d7824 */ /* 0x000fe200078e0217 */
[----:B------:R-:W-:-:S03]  /*9dd0*/  IADD3 R22, P6, R23, R0, RZ ;  /* 0x0000000017167210 */ /* 0x000fc60007fde0ff */
[----:B0-----:R-:W-:Y:S01]  /*9de0*/  IMAD R25, R19, 0x8, R29 ;  /* 0x0000000813197824 */ /* 0x001fe200078e021d */
[----:B------:R-:W-:Y:S02]  /*9df0*/  LEA.HI.X.SX32 R23, R23, R18, 0x1, P6 ;  /* 0x0000001217177211 */ /* 0x000fe400030f0eff */
[----:B------:R-:W-:Y:S01]  /*9e00*/  IADD3 R20, P6, R29, R0, RZ ;  /* 0x000000001d147210 */ /* 0x000fe20007fde0ff */
[----:B-1----:R-:W-:-:S03]  /*9e10*/  IMAD R27, R19, 0x8, R25 ;  /* 0x00000008131b7824 */ /* 0x002fc600078e0219 */
[----:B------:R-:W-:Y:S02]  /*9e20*/  LEA.HI.X.SX32 R21, R29, R18, 0x1, P6 ;  /* 0x000000121d157211 */ /* 0x000fe400030f0eff */
[----:B------:R-:W-:Y:S02]  /*9e30*/  IADD3 R24, P6, R25, R0, RZ ;  /* 0x0000000019187210 */ /* 0x000fe40007fde0ff */
[----:B------:R-:W-:Y:S01]  /*9e40*/  PRMT R35, R16, 0x7772, RZ ;  /* 0x0000777210237816 */ /* 0x000fe200000000ff */
[----:B------:R-:W-:Y:S01]  /*9e50*/  IMAD R29, R19, 0x8, R27 ;  /* 0x00000008131d7824 */ /* 0x000fe200078e021b */
[----:B------:R-:W-:Y:S02]  /*9e60*/  LEA.HI.X.SX32 R25, R25, R18, 0x1, P6 ;  /* 0x0000001219197211 */ /* 0x000fe400030f0eff */
[C---:B------:R-:W-:Y:S01]  /*9e70*/  IADD3 R26, P6, R27.reuse, R0, RZ ;  /* 0x000000001b1a7210 */ /* 0x040fe20007fde0ff */
[----:B------:R0:W-:Y:S03]  /*9e80*/  @P5 STG.E.U8 desc[UR8][R22.64], R35 ;  /* 0x0000002316005986 */ /* 0x0001e6000c101108 */
[----:B------:R-:W-:Y:S01]  /*9e90*/  LEA.HI.X.SX32 R27, R27, R18, 0x1, P6 ;  /* 0x000000121b1b7211 */ /* 0x000fe200030f0eff */
[----:B------:R1:W-:Y:S01]  /*9ea0*/  @P4 STG.E.U8 desc[UR8][R20.64], R31 ;  /* 0x0000001f14004986 */ /* 0x0003e2000c101108 */
[----:B------:R-:W-:-:S02]  /*9eb0*/  PRMT R33, R4, 0x7773, RZ ;  /* 0x0000777304217816 */ /* 0x000fc400000000ff */
[----:B0-----:R-:W-:Y:S01]  /*9ec0*/  IADD3 R22, P6, R29, R0, RZ ;  /* 0x000000001d167210 */ /* 0x001fe20007fde0ff */
[----:B-1----:R-:W-:-:S03]  /*9ed0*/  IMAD R21, R19, 0x8, R29 ;  /* 0x0000000813157824 */ /* 0x002fc600078e021d */
[----:B------:R-:W-:Y:S01]  /*9ee0*/  LEA.HI.X.SX32 R23, R29, R18, 0x1, P6 ;  /* 0x000000121d177211 */ /* 0x000fe200030f0eff */
[----:B------:R0:W-:Y:S01]  /*9ef0*/  @P3 STG.E.U8 desc[UR8][R24.64], R33 ;  /* 0x0000002118003986 */ /* 0x0001e2000c101108 */
[----:B------:R-:W-:Y:S02]  /*9f00*/  PRMT R31, R10, 0x7773, RZ ;  /* 0x000077730a1f7816 */ /* 0x000fe400000000ff */
[----:B------:R-:W-:Y:S02]  /*9f10*/  IADD3 R20, P6, R21, R0, RZ ;  /* 0x0000000015147210 */ /* 0x000fe40007fde0ff */
[----:B------:R-:W-:Y:S01]  /*9f20*/  PRMT R35, R8, 0x7773, RZ ;  /* 0x0000777308237816 */ /* 0x000fe200000000ff */
[----:B------:R-:W-:Y:S01]  /*9f30*/  @P1 STG.E.U8 desc[UR8][R26.64], R31 ;  /* 0x0000001f1a001986 */ /* 0x000fe2000c101108 */
[----:B0-----:R-:W-:Y:S01]  /*9f40*/  IMAD R25, R19, 0x8, R21 ;  /* 0x0000000813197824 */ /* 0x001fe200078e0215 */
[----:B------:R-:W-:Y:S02]  /*9f50*/  LEA.HI.X.SX32 R21, R21, R18, 0x1, P6 ;  /* 0x0000001215157211 */ /* 0x000fe400030f0eff */
[----:B------:R-:W-:Y:S01]  /*9f60*/  PRMT R33, R2, 0x7773, RZ ;  /* 0x0000777302217816 */ /* 0x000fe200000000ff */
[----:B------:R0:W-:Y:S01]  /*9f70*/  @P2 STG.E.U8 desc[UR8][R22.64], R35 ;  /* 0x0000002316002986 */ /* 0x0001e2000c101108 */
[----:B--2---:R-:W-:-:S02]  /*9f80*/  ISETP.LT.AND P5, PT, R36, UR11, !P0 ;  /* 0x0000000b24007c0c */ /* 0x004fc4000c7a1270 */
[----:B------:R-:W-:Y:S02]  /*9f90*/  ISETP.LT.AND P4, PT, R28, UR11, !P0 ;  /* 0x0000000b1c007c0c */ /* 0x000fe4000c781270 */
[----:B------:R-:W2:Y:S04]  /*9fa0*/  LDL.LU R28, [R1+0x100] ;  /* 0x00010000011c7983 */ /* 0x000ea80000300800 */
[----:B------:R-:W2:Y:S04]  /*9fb0*/  LDL.LU R4, [R1+0xfc] ;  /* 0x0000fc0001047983 */ /* 0x000ea80000300800 */
[----:B------:R-:W2:Y:S04]  /*9fc0*/  LDL.LU R10, [R1+0xf8] ;  /* 0x0000f800010a7983 */ /* 0x000ea80000300800 */
[----:B------:R1:W-:Y:S04]  /*9fd0*/  @P5 STG.E.U8 desc[UR8][R20.64], R33 ;  /* 0x0000002114005986 */ /* 0x0003e8000c101108 */
[----:B------:R-:W2:Y:S01]  /*9fe0*/  LDL.LU R8, [R1+0xf4] ;  /* 0x0000f40001087983 */ /* 0x000ea20000300800 */
[----:B---3--:R-:W-:-:S03]  /*9ff0*/  ISETP.LT.AND P5, PT, R6, UR11, !P0 ;  /* 0x0000000b06007c0c */ /* 0x008fc6000c7a1270 */
[----:B------:R-:W3:Y:S04]  /*a000*/  LDL.LU R6, [R1+0xf0] ;  /* 0x0000f00001067983 */ /* 0x000ee80000300800 */
[----:B------:R-:W3:Y:S01]  /*a010*/  LDL.LU R2, [R1+0xec] ;  /* 0x0000ec0001027983 */ /* 0x000ee20000300800 */
[----:B------:R-:W-:Y:S01]  /*a020*/  IMAD R29, R19, 0x8, R25 ;  /* 0x00000008131d7824 */ /* 0x000fe200078e0219 */
[----:B------:R-:W-:Y:S02]  /*a030*/  IADD3 R24, P6, R25, R0, RZ ;  /* 0x0000000019187210 */ /* 0x000fe40007fde0ff */
[----:B------:R-:W-:Y:S01]  /*a040*/  ISETP.LT.AND P3, PT, R34, UR11, !P0 ;  /* 0x0000000b22007c0c */ /* 0x000fe2000c761270 */
[----:B0-----:R-:W-:Y:S01]  /*a050*/  IMAD R23, R19, 0x8, R29 ;  /* 0x0000000813177824 */ /* 0x001fe200078e021d */
[----:B------:R-:W-:-:S02]  /*a060*/  LEA.HI.X.SX32 R25, R25, R18, 0x1, P6 ;  /* 0x0000001219197211 */ /* 0x000fc400030f0eff */
[----:B------:R-:W-:Y:S01]  /*a070*/  IADD3 R26, P6, R29, R0, RZ ;  /* 0x000000001d1a7210 */ /* 0x000fe20007fde0ff */
[----:B-1----:R-:W-:-:S03]  /*a080*/  IMAD R21, R19, 0x8, R23 ;  /* 0x0000000813157824 */ /* 0x002fc600078e0217 */
[----:B------:R-:W-:Y:S02]  /*a090*/  LEA.HI.X.SX32 R27, R29, R18, 0x1, P6 ;  /* 0x000000121d1b7211 */ /* 0x000fe400030f0eff */
[----:B------:R-:W-:Y:S02]  /*a0a0*/  IADD3 R22, P6, R23, R0, RZ ;  /* 0x0000000017167210 */ /* 0x000fe40007fde0ff */
[----:B------:R-:W-:Y:S01]  /*a0b0*/  PRMT R31, R12, 0x7773, RZ ;  /* 0x000077730c1f7816 */ /* 0x000fe200000000ff */
[----:B------:R-:W-:Y:S01]  /*a0c0*/  IMAD R29, R19, 0x8, R21 ;  /* 0x00000008131d7824 */ /* 0x000fe200078e0215 */
[----:B------:R-:W-:Y:S02]  /*a0d0*/  ISETP.LT.AND P1, PT, R32, UR11, !P0 ;  /* 0x0000000b20007c0c */ /* 0x000fe4000c721270 */
[----:B------:R-:W-:Y:S02]  /*a0e0*/  PRMT R35, R14, 0x7773, RZ ;  /* 0x000077730e237816 */ /* 0x000fe400000000ff */
[----:B------:R-:W-:-:S02]  /*a0f0*/  LEA.HI.X.SX32 R23, R23, R18, 0x1, P6 ;  /* 0x0000001217177211 */ /* 0x000fc400030f0eff */
[C---:B------:R-:W-:Y:S01]  /*a100*/  IADD3 R20, P6, R21.reuse, R0, RZ ;  /* 0x0000000015147210 */ /* 0x040fe20007fde0ff */
[----:B------:R0:W-:Y:S01]  /*a110*/  @P4 STG.E.U8 desc[UR8][R24.64], R31 ;  /* 0x0000001f18004986 */ /* 0x0001e2000c101108 */
[----:B----4-:R-:W-:Y:S02]  /*a120*/  ISETP.LT.AND P2, PT, R30, UR11, !P0 ;  /* 0x0000000b1e007c0c */ /* 0x010fe4000c741270 */
[----:B------:R-:W-:Y:S01]  /*a130*/  LEA.HI.X.SX32 R21, R21, R18, 0x1, P6 ;  /* 0x0000001215157211 */ /* 0x000fe200030f0eff */
[----:B------:R1:W-:Y:S01]  /*a140*/  @P3 STG.E.U8 desc[UR8][R26.64], R35 ;  /* 0x000000231a003986 */ /* 0x0003e2000c101108 */
[----:B------:R-:W-:Y:S02]  /*a150*/  PRMT R37, R16, 0x7773, RZ ;  /* 0x0000777310257816 */ /* 0x000fe400000000ff */
[----:B0-----:R-:W-:Y:S01]  /*a160*/  IADD3 R24, P6, R29, R0, RZ ;  /* 0x000000001d187210 */ /* 0x001fe20007fde0ff */
[----:B-1----:R-:W-:-:S03]  /*a170*/  IMAD R27, R19, 0x8, R29 ;  /* 0x00000008131b7824 */ /* 0x002fc600078e021d */
[----:B------:R-:W-:Y:S01]  /*a180*/  LEA.HI.X.SX32 R25, R29, R18, 0x1, P6 ;  /* 0x000000121d197211 */ /* 0x000fe200030f0eff */
[----:B------:R0:W-:Y:S01]  /*a190*/  @P1 STG.E.U8 desc[UR8][R22.64], R37 ;  /* 0x0000002516001986 */ /* 0x0001e2000c101108 */
[----:B------:R-:W-:Y:S02]  /*a1a0*/  PRMT R31, R7, 0x7770, RZ ;  /* 0x00007770071f7816 */ /* 0x000fe400000000ff */
[----:B------:R-:W-:Y:S02]  /*a1b0*/  IADD3 R26, P6, R27, R0, RZ ;  /* 0x000000001b1a7210 */ /* 0x000fe40007fde0ff */
[----:B------:R-:W-:Y:S02]  /*a1c0*/  PRMT R33, R5, 0x7770, RZ ;  /* 0x0000777005217816 */ /* 0x000fe400000000ff */
[----:B------:R-:W-:Y:S01]  /*a1d0*/  PRMT R35, R11, 0x7770, RZ ;  /* 0x000077700b237816 */ /* 0x000fe200000000ff */
[----:B------:R-:W-:Y:S01]  /*a1e0*/  @P2 STG.E.U8 desc[UR8][R20.64], R31 ;  /* 0x0000001f14002986 */ /* 0x000fe2000c101108 */
[----:B0-----:R-:W-:Y:S01]  /*a1f0*/  IMAD R23, R19, 0x8, R27 ;  /* 0x0000000813177824 */ /* 0x001fe200078e021b */
[----:B------:R-:W-:-:S02]  /*a200*/  LEA.HI.X.SX32 R27, R27, R18, 0x1, P6 ;  /* 0x000000121b1b7211 */ /* 0x000fc400030f0eff */
[----:B------:R0:W-:Y:S01]  /*a210*/  @P5 STG.E.U8 desc[UR8][R24.64], R33 ;  /* 0x0000002118005986 */ /* 0x0001e2000c101108 */
[----:B--2---:R-:W-:Y:S02]  /*a220*/  ISETP.LT.AND P4, PT, R28, UR11, !P0 ;  /* 0x0000000b1c007c0c */ /* 0x004fe4000c781270 */
[----:B------:R-:W-:Y:S02]  /*a230*/  ISETP.LT.AND P3, PT, R4, UR11, !P0 ;  /* 0x0000000b04007c0c */ /* 0x000fe4000c761270 */
[----:B------:R-:W2:Y:S01]  /*a240*/  LDL.LU R4, [R1+0xe8] ;  /* 0x0000e80001047983 */ /* 0x000ea20000300800 */
[----:B------:R-:W-:-:S03]  /*a250*/  ISETP.LT.AND P1, PT, R10, UR11, !P0 ;  /* 0x0000000b0a007c0c */ /* 0x000fc6000c721270 */
[----:B------:R-:W4:Y:S05]  /*a260*/  LDL.LU R10, [R1+0xe4] ;  /* 0x0000e400010a7983 */ /* 0x000f2a0000300800 */
[----:B------:R1:W-:Y:S01]  /*a270*/  @P4 STG.E.U8 desc[UR8][R26.64], R35 ;  /* 0x000000231a004986 */ /* 0x0003e2000c101108 */
[----:B------:R-:W-:-:S03]  /*a280*/  ISETP.LT.AND P2, PT, R8, UR11, !P0 ;  /* 0x0000000b08007c0c */ /* 0x000fc6000c741270 */
[----:B------:R-:W4:Y:S01]  /*a290*/  LDL.LU R8, [R1+0xe0] ;  /* 0x0000e00001087983 */ /* 0x000f220000300800 */
[----:B---3--:R-:W-:-:S03]  /*a2a0*/  ISETP.LT.AND P5, PT, R6, UR11, !P0 ;  /* 0x0000000b06007c0c */ /* 0x008fc6000c7a1270 */
[----:B------:R-:W3:Y:S01]  /*a2b0*/  LDL.LU R6, [R1+0xdc] ;  /* 0x0000dc0001067983 */ /* 0x000ee20000300800 */
[----:B------:R-:W-:-:S03]  /*a2c0*/  ISETP.LT.AND P4, PT, R2, UR11, !P0 ;  /* 0x0000000b02007c0c */ /* 0x000fc6000c781270 */
        /* <DEDUP_REMOVED lines=12> */
[----:B------:R-:W-:Y:S01]  /*a390*/  IADD3 R26, P6, R27, R0, RZ ;  /* 0x000000001b1a7210 */ /* 0x000fe20007fde0ff */
[----:B------:R0:W-:Y:S01]  /*a3a0*/  @P3 STG.E.U8 desc[UR8][R22.64], R31 ;  /* 0x0000001f16003986 */ /* 0x0001e2000c101108 */
[----:B------:R-:W-:-:S02]  /*a3b0*/  PRMT R33, R3, 0x7770, RZ ;  /* 0x0000777003217816 */ /* 0x000fc400000000ff */
[----:B------:R-:W-:Y:S02]  /*a3c0*/  LEA.HI.X.SX32 R27, R27, R18, 0x1, P6 ;  /* 0x000000121b1b7211 */ /* 0x000fe400030f0eff */
[----:B------:R-:W-:Y:S01]  /*a3d0*/  PRMT R35, R13, 0x7770, RZ ;  /* 0x000077700d237816 */ /* 0x000fe200000000ff */
[----:B------:R1:W-:Y:S01]  /*a3e0*/  @P1 STG.E.U8 desc[UR8][R20.64], R33 ;  /* 0x0000002114001986 */ /* 0x0003e2000c101108 */
[----:B------:R-:W-:Y:S02]  /*a3f0*/  PRMT R37, R17, 0x7770, RZ ;  /* 0x0000777011257816 */ /* 0x000fe400000000ff */
[C---:B0-----:R-:W-:Y:S01]  /*a400*/  IADD3 R22, P6, R29.reuse, R0, RZ ;  /* 0x000000001d167210 */ /* 0x041fe20007fde0ff */
[----:B------:R0:W-:Y:S03]  /*a410*/  @P2 STG.E.U8 desc[UR8][R24.64], R35 ;  /* 0x0000002318002986 */ /* 0x0001e6000c101108 */
[----:B------:R-:W-:-:S02]  /*a420*/  LEA.HI.X.SX32 R23, R29, R18, 0x1, P6 ;  /* 0x000000121d177211 */ /* 0x000fc400030f0eff */
[----:B-1----:R-:W-:-:S05]  /*a430*/  PRMT R33, R15, 0x7770, RZ ;  /* 0x000077700f217816 */ /* 0x002fca00000000ff */
[----:B------:R-:W-:Y:S04]  /*a440*/  @P5 STG.E.U8 desc[UR8][R26.64], R33 ;  /* 0x000000211a005986 */ /* 0x000fe8000c101108 */
[----:B------:R1:W-:Y:S01]  /*a450*/  @P4 STG.E.U8 desc[UR8][R22.64], R37 ;  /* 0x0000002516004986 */ /* 0x0003e2000c101108 */
[----:B--2---:R-:W-:-:S03]  /*a460*/  ISETP.LT.AND P3, PT, R4, UR11, !P0 ;  /* 0x0000000b04007c0c */ /* 0x004fc6000c761270 */
[----:B------:R-:W2:Y:S01]  /*a470*/  LDL.LU R4, [R1+0xd4] ;  /* 0x0000d40001047983 */ /* 0x000ea20000300800 */
[----:B----4-:R-:W-:-:S03]  /*a480*/  ISETP.LT.AND P1, PT, R10, UR11, !P0 ;  /* 0x0000000b0a007c0c */ /* 0x010fc6000c721270 */
[----:B------:R-:W4:Y:S01]  /*a490*/  LDL.LU R10, [R1+0xd0] ;  /* 0x0000d000010a7983 */ /* 0x000f220000300800 */
[----:B------:R-:W-:-:S03]  /*a4a0*/  ISETP.LT.AND P2, PT, R8, UR11, !P0 ;  /* 0x0000000b08007c0c */ /* 0x000fc6000c741270 */
[----:B------:R-:W4:Y:S01]  /*a4b0*/  LDL.LU R8, [R1+0xcc] ;  /* 0x0000cc0001087983 */ /* 0x000f220000300800 */
[----:B---3--:R-:W-:-:S03]  /*a4c0*/  ISETP.LT.AND P5, PT, R6, UR11, !P0 ;  /* 0x0000000b06007c0c */ /* 0x008fc6000c7a1270 */
[----:B------:R-:W3:Y:S01]  /*a4d0*/  LDL.LU R6, [R1+0xc8] ;  /* 0x0000c80001067983 */ /* 0x000ee20000300800 */
[----:B------:R-:W-:-:S03]  /*a4e0*/  ISETP.LT.AND P4, PT, R2, UR11, !P0 ;  /* 0x0000000b02007c0c */ /* 0x000fc6000c781270 */
[----:B------:R-:W3:Y:S01]  /*a4f0*/  LDL.LU R2, [R1+0xc4] ;  /* 0x0000c40001027983 */ /* 0x000ee20000300800 */
        /* <DEDUP_REMOVED lines=9> */
[C---:B------:R-:W-:Y:S01]  /*a590*/  IADD3 R26, P6, R29.reuse, R0, RZ ;  /* 0x000000001d1a7210 */ /* 0x040fe20007fde0ff */
[----:B------:R0:W-:Y:S03]  /*a5a0*/  @P3 STG.E.U8 desc[UR8][R20.64], R31 ;  /* 0x0000001f14003986 */ /* 0x0001e6000c101108 */
[----:B------:R-:W-:-:S02]  /*a5b0*/  LEA.HI.X.SX32 R27, R29, R18, 0x1, P6 ;  /* 0x000000121d1b7211 */ /* 0x000fc400030f0eff */
[----:B------:R-:W-:Y:S02]  /*a5c0*/  IADD3 R22, P6, R23, R0, RZ ;  /* 0x0000000017167210 */ /* 0x000fe40007fde0ff */
[----:B------:R-:W-:Y:S01]  /*a5d0*/  PRMT R33, R5, 0x7771, RZ ;  /* 0x0000777105217816 */ /* 0x000fe200000000ff */
[----:B0-----:R-:W-:Y:S01]  /*a5e0*/  IMAD R21, R19, 0x8, R23 ;  /* 0x0000000813157824 */ /* 0x001fe200078e0217 */
[----:B------:R-:W-:-:S03]  /*a5f0*/  LEA.HI.X.SX32 R23, R23, R18, 0x1, P6 ;  /* 0x0000001217177211 */ /* 0x000fc600030f0eff */
[----:B------:R0:W-:Y:S01]  /*a600*/  @P1 STG.E.U8 desc[UR8][R24.64], R33 ;  /* 0x0000002118001986 */ /* 0x0001e2000c101108 */
[----:B------:R-:W-:Y:S02]  /*a610*/  PRMT R35, R11, 0x7771, RZ ;  /* 0x000077710b237816 */ /* 0x000fe400000000ff */
[----:B------:R-:W-:Y:S01]  /*a620*/  IADD3 R20, P6, R21, R0, RZ ;  /* 0x0000000015147210 */ /* 0x000fe20007fde0ff */
[----:B------:R-:W-:Y:S01]  /*a630*/  IMAD R29, R19, 0x8, R21 ;  /* 0x00000008131d7824 */ /* 0x000fe200078e0215 */
[----:B------:R-:W-:Y:S02]  /*a640*/  PRMT R31, R9, 0x7771, RZ ;  /* 0x00007771091f7816 */ /* 0x000fe400000000ff */
[----:B------:R-:W-:Y:S01]  /*a650*/  LEA.HI.X.SX32 R21, R21, R18, 0x1, P6 ;  /* 0x0000001215157211 */ /* 0x000fe200030f0eff */
[----:B------:R1:W-:Y:S01]  /*a660*/  @P2 STG.E.U8 desc[UR8][R26.64], R35 ;  /* 0x000000231a002986 */ /* 0x0003e2000c101108 */
[----:B0-----:R-:W-:-:S03]  /*a670*/  PRMT R33, R3, 0x7771, RZ ;  /* 0x0000777103217816 */ /* 0x001fc600000000ff */
[----:B------:R0:W-:Y:S04]  /*a680*/  @P5 STG.E.U8 desc[UR8][R22.64], R31 ;  /* 0x0000001f16005986 */ /* 0x0001e8000c101108 */
        /* <DEDUP_REMOVED lines=11> */
[----:B------:R-:W-:Y:S01]  /*a740*/  IADD3 R24, P6, R29, R0, RZ ;  /* 0x000000001d187210 */ /* 0x000fe20007fde0ff */
[----:B-1----:R-:W-:-:S03]  /*a750*/  IMAD R27, R19, 0x8, R29 ;  /* 0x00000008131b7824 */ /* 0x002fc600078e021d */
[----:B------:R-:W-:Y:S01]  /*a760*/  LEA.HI.X.SX32 R25, R29, R18, 0x1, P6 ;  /* 0x000000121d197211 */ /* 0x000fe200030f0eff */
[----:B0-----:R-:W-:Y:S01]  /*a770*/  IMAD R23, R19, 0x8, R27 ;  /* 0x0000000813177824 */ /* 0x001fe200078e021b */
[----:B------:R-:W-:Y:S02]  /*a780*/  IADD3 R26, P6, R27, R0, RZ ;  /* 0x000000001b1a7210 */ /* 0x000fe40007fde0ff */
[----:B------:R-:W-:Y:S01]  /*a790*/  PRMT R35, R13, 0x7771, RZ ;  /* 0x000077710d237816 */ /* 0x000fe200000000ff */
[----:B------:R-:W-:Y:S01]  /*a7a0*/  IMAD R29, R19, 0x8, R23 ;  /* 0x00000008131d7824 */ /* 0x000fe200078e0217 */
        /* <DEDUP_REMOVED lines=45> */
[----:B0-----:R-:W-:Y:S02]  /*aa80*/  IADD3 R26, P6, R29, R0, RZ ;  /* 0x000000001d1a7210 */ /* 0x001fe40007fde0ff */
        /* <DEDUP_REMOVED lines=21> */
[----:B------:R-:W-:Y:S02]  /*abe0*/  ISETP.LT.AND P5, PT, R6, UR11, !P0 ;  /* 0x0000000b06007c0c */ /* 0x000fe4000c7a1270 */
[----:B------:R-:W-:Y:S01]  /*abf0*/  LEA.HI.X.SX32 R21, R21, R18, 0x1, P6 ;  /* 0x0000001215157211 */ /* 0x000fe200030f0eff */
[----:B------:R-:W-:Y:S01]  /*ac00*/  IMAD R27, R19, 0x8, R25 ;  /* 0x00000008131b7824 */ /* 0x000fe200078e0219 */
[----:B------:R-:W-:Y:S02]  /*ac10*/  IADD3 R6, P6, R29, R0, RZ ;  /* 0x000000001d067210 */ /* 0x000fe40007fde0ff */
[----:B------:R-:W-:-:S02]  /*ac20*/  PRMT R33, R17, 0x7772, RZ ;  /* 0x0000777211217816 */ /* 0x000fc400000000ff */
[----:B------:R-:W-:Y:S02]  /*ac30*/  PRMT R35, R7, 0x7773, RZ ;  /* 0x0000777307237816 */ /* 0x000fe400000000ff */
[----:B------:R-:W-:Y:S01]  /*ac40*/  LEA.HI.X.SX32 R7, R29, R18, 0x1, P6 ;  /* 0x000000121d077211 */ /* 0x000fe200030f0eff */
[----:B------:R-:W-:Y:S01]  /*ac50*/  IMAD R29, R19, 0x8, R27 ;  /* 0x00000008131d7824 */ /* 0x000fe200078e021b */
[----:B------:R0:W-:Y:S01]  /*ac60*/  @P3 STG.E.U8 desc[UR8][R22.64], R33 ;  /* 0x0000002116003986 */ /* 0x0001e2000c101108 */
[----:B------:R-:W-:Y:S02]  /*ac70*/  PRMT R37, R5, 0x7773, RZ ;  /* 0x0000777305257816 */ /* 0x000fe400000000ff */
[----:B------:R-:W-:Y:S01]  /*ac80*/  IMAD R31, R19, 0x8, R29 ;  /* 0x00000008131f7824 */ /* 0x000fe200078e021d */
[----:B------:R1:W-:Y:S04]  /*ac90*/  @P1 STG.E.U8 desc[UR8][R20.64], R35 ;  /* 0x0000002314001986 */ /* 0x0003e8000c101108 */
[----:B------:R4:W-:Y:S01]  /*aca0*/  @P2 STG.E.U8 desc[UR8][R6.64], R37 ;  /* 0x0000002506002986 */ /* 0x0009e2000c101108 */
[-C--:B0-----:R-:W-:Y:S01]  /*acb0*/  IADD3 R22, P2, R27, R0.reuse, RZ ;  /* 0x000000001b167210 */ /* 0x081fe20007f5e0ff */
[----:B------:R-:W-:Y:S01]  /*acc0*/  IMAD R33, R19, 0x8, R31 ;  /* 0x0000000813217824 */ /* 0x000fe200078e021f */
[----:B------:R-:W-:-:S02]  /*acd0*/  IADD3 R24, P6, R29, R0, RZ ;  /* 0x000000001d187210 */ /* 0x000fc40007fde0ff */
[----:B------:R-:W-:Y:S02]  /*ace0*/  LEA.HI.X.SX32 R23, R27, R18, 0x1, P2 ;  /* 0x000000121b177211 */ /* 0x000fe400010f0eff */
[----:B------:R-:W-:Y:S02]  /*acf0*/  PRMT R11, R11, 0x7773, RZ ;  /* 0x000077730b0b7816 */ /* 0x000fe400000000ff */
[----:B------:R-:W-:Y:S01]  /*ad00*/  PRMT R9, R9, 0x7773, RZ ;  /* 0x0000777309097816 */ /* 0x000fe200000000ff */
[----:B------:R-:W-:Y:S01]  /*ad10*/  IMAD R19, R19, 0x8, R33 ;  /* 0x0000000813137824 */ /* 0x000fe200078e0221 */
[----:B------:R-:W-:Y:S02]  /*ad20*/  PRMT R3, R3, 0x7773, RZ ;  /* 0x0000777303037816 */ /* 0x000fe400000000ff */
[----:B------:R-:W-:Y:S02]  /*ad30*/  PRMT R13, R13, 0x7773, RZ ;  /* 0x000077730d0d7816 */ /* 0x000fe400000000ff */
[----:B------:R-:W-:-:S02]  /*ad40*/  PRMT R15, R15, 0x7773, RZ ;  /* 0x000077730f0f7816 */ /* 0x000fc400000000ff */
[----:B------:R-:W-:Y:S02]  /*ad50*/  PRMT R17, R17, 0x7773, RZ ;  /* 0x0000777311117816 */ /* 0x000fe400000000ff */
[----:B--2---:R-:W-:Y:S02]  /*ad60*/  ISETP.LT.AND P3, PT, R4, UR11, !P0 ;  /* 0x0000000b04007c0c */ /* 0x004fe4000c761270 */
[----:B------:R-:W-:-:S04]  /*ad70*/  IADD3 R4, P1, R25, R0, RZ ;  /* 0x0000000019047210 */ /* 0x000fc80007f3e0ff */
[----:B------:R-:W-:Y:S02]  /*ad80*/  LEA.HI.X.SX32 R5, R25, R18, 0x1, P1 ;  /* 0x0000001219057211 */ /* 0x000fe400008f0eff */
[C---:B-1----:R-:W-:Y:S02]  /*ad90*/  IADD3 R20, P1, R31.reuse, R0, RZ ;  /* 0x000000001f147210 */ /* 0x042fe40007f3e0ff */
[----:B----4-:R-:W-:Y:S02]  /*ada0*/  ISETP.LT.AND P2, PT, R10, UR11, !P0 ;  /* 0x0000000b0a007c0c */ /* 0x010fe4000c741270 */
[-C--:B------:R-:W-:Y:S02]  /*adb0*/  LEA.HI.X.SX32 R21, R31, R18.reuse, 0x1, P1 ;  /* 0x000000121f157211 */ /* 0x080fe400008f0eff */
[----:B------:R-:W-:Y:S02]  /*adc0*/  ISETP.LT.AND P1, PT, R8, UR11, !P0 ;  /* 0x0000000b08007c0c */ /* 0x000fe4000c721270 */
[----:B------:R-:W-:-:S02]  /*add0*/  LEA.HI.X.SX32 R25, R29, R18, 0x1, P6 ;  /* 0x000000121d197211 */ /* 0x000fc400030f0eff */
[C---:B------:R-:W-:Y:S01]  /*ade0*/  IADD3 R26, P6, R33.reuse, R0, RZ ;  /* 0x00000000211a7210 */ /* 0x040fe20007fde0ff */
[----:B------:R0:W-:Y:S03]  /*adf0*/  @P5 STG.E.U8 desc[UR8][R4.64], R11 ;  /* 0x0000000b04005986 */ /* 0x0001e6000c101108 */
[----:B------:R-:W-:Y:S01]  /*ae00*/  LEA.HI.X.SX32 R27, R33, R18, 0x1, P6 ;  /* 0x00000012211b7211 */ /* 0x000fe200030f0eff */
[----:B------:R0:W-:Y:S01]  /*ae10*/  @P4 STG.E.U8 desc[UR8][R22.64], R9 ;  /* 0x0000000916004986 */ /* 0x0001e2000c101108 */
[----:B------:R-:W-:-:S03]  /*ae20*/  IADD3 R6, P6, R19, R0, RZ ;  /* 0x0000000013067210 */ /* 0x000fc60007fde0ff */
[----:B------:R0:W-:Y:S04]  /*ae30*/  @P3 STG.E.U8 desc[UR8][R24.64], R3 ;  /* 0x0000000318003986 */ /* 0x0001e8000c101108 */
[----:B------:R0:W-:Y:S01]  /*ae40*/  @P2 STG.E.U8 desc[UR8][R20.64], R13 ;  /* 0x0000000d14002986 */ /* 0x0001e2000c101108 */
[----:B------:R-:W-:-:S03]  /*ae50*/  LEA.HI.X.SX32 R7, R19, R18, 0x1, P6 ;  /* 0x0000001213077211 */ /* 0x000fc600030f0eff */
[----:B------:R0:W-:Y:S01]  /*ae60*/  @P1 STG.E.U8 desc[UR8][R26.64], R15 ;  /* 0x0000000f1a001986 */ /* 0x0001e2000c101108 */
[----:B---3--:R-:W-:-:S13]  /*ae70*/  ISETP.LT.AND P0, PT, R2, UR11, !P0 ;  /* 0x0000000b02007c0c */ /* 0x008fda000c701270 */
[----:B0-----:R-:W-:Y:S05]  /*ae80*/  @!P0 EXIT ;  /* 0x000000000000894d */ /* 0x001fea0003800000 */
[----:B------:R-:W-:Y:S01]  /*ae90*/  STG.E.U8 desc[UR8][R6.64], R17 ;  /* 0x0000001106007986 */ /* 0x000fe2000c101108 */
[----:B------:R-:W-:Y:S05]  /*aea0*/  EXIT ;  /* 0x000000000000794d */ /* 0x000fea0003800000 */
.L_x_2:
[----:B------:R-:W-:-:S00]  /*aeb0*/  BRA `(.L_x_2) ;  /* 0xfffffffc00fc7947 */ /* 0x000fc0000383ffff */
[----:B------:R-:W-:-:S00]  /*aec0*/  NOP ;  /* 0x0000000000007918 */ /* 0x000fc00000000000 */
        /* <DEDUP_REMOVED lines=11> */
.L_x_3:


//--------------------- .nv.shared.matmul_kernel  --------------------------
	.section	.nv.shared.matmul_kernel,"aw",@nobits
	.sectionflags	@""
	.align	16
	.zero		1024


//--------------------- .nv.shared.reserved.0     --------------------------
	.section	.nv.shared.reserved.0,"aw",@nobits
	.weak		__nv_reservedSMEM_offset_0_alias
	.size		__nv_reservedSMEM_offset_0_alias, 0, 0
	.other		__nv_reservedSMEM_offset_0_alias,@"STO_CUDA_RESERVED_SHARED STV_DEFAULT"
__nv_reservedSMEM_offset_0_alias:
	.zero		0


//--------------------- .nv.constant0.matmul_kernel --------------------------
	.section	.nv.constant0.matmul_kernel,"a",@progbits
	.sectionflags	@""
	.align	4
.nv.constant0.matmul_kernel:
	.zero		608


//--------------------- SYMBOLS --------------------------

	.type		.nv.reservedSmem.offset0,@object
	.size		.nv.reservedSmem.offset0,0x4
